//
// Generated by NVIDIA NVVM Compiler
//
// Compiler Build ID: CL-36424714
// Cuda compilation tools, release 13.0, V13.0.88
// Based on NVVM 20.0.0
//

.version 9.0
.target sm_100
.address_size 64

	// .globl	highpass2_batch_f32

.visible .entry highpass2_batch_f32(
	.param .u64 .ptr .align 1 highpass2_batch_f32_param_0,
	.param .u64 .ptr .align 1 highpass2_batch_f32_param_1,
	.param .u64 .ptr .align 1 highpass2_batch_f32_param_2,
	.param .u64 .ptr .align 1 highpass2_batch_f32_param_3,
	.param .u64 .ptr .align 1 highpass2_batch_f32_param_4,
	.param .u64 .ptr .align 1 highpass2_batch_f32_param_5,
	.param .u32 highpass2_batch_f32_param_6,
	.param .u32 highpass2_batch_f32_param_7,
	.param .u32 highpass2_batch_f32_param_8,
	.param .u64 .ptr .align 1 highpass2_batch_f32_param_9
)
{
	.reg .pred 	%p<86>;
	.reg .b32 	%r<286>;
	.reg .b32 	%f<922>;
	.reg .b64 	%rd<160>;

	ld.param.u64 	%rd27, [highpass2_batch_f32_param_0];
	ld.param.u64 	%rd28, [highpass2_batch_f32_param_2];
	ld.param.u64 	%rd29, [highpass2_batch_f32_param_3];
	ld.param.u64 	%rd30, [highpass2_batch_f32_param_4];
	ld.param.u64 	%rd31, [highpass2_batch_f32_param_5];
	ld.param.u32 	%r131, [highpass2_batch_f32_param_6];
	ld.param.u32 	%r132, [highpass2_batch_f32_param_7];
	ld.param.u64 	%rd32, [highpass2_batch_f32_param_9];
	cvta.to.global.u64 	%rd1, %rd27;
	cvta.to.global.u64 	%rd2, %rd32;
	cvta.to.global.u64 	%rd3, %rd31;
	cvta.to.global.u64 	%rd4, %rd30;
	cvta.to.global.u64 	%rd5, %rd29;
	cvta.to.global.u64 	%rd6, %rd28;
	mov.u32 	%r134, %ctaid.x;
	mov.u32 	%r1, %ntid.x;
	mov.u32 	%r135, %tid.x;
	mad.lo.s32 	%r2, %r134, %r1, %r135;
	setp.ge.s32 	%p1, %r2, %r132;
	@%p1 bra 	$L__BB0_123;
	ld.param.u32 	%r219, [highpass2_batch_f32_param_8];
	setp.lt.s32 	%p2, %r131, 1;
	cvt.s64.s32 	%rd7, %r219;
	add.s32 	%r3, %r219, 2;
	add.s32 	%r4, %r219, 3;
	mov.u32 	%r136, %nctaid.x;
	mul.lo.s32 	%r5, %r1, %r136;
	@%p2 bra 	$L__BB0_123;
	ld.param.u32 	%r220, [highpass2_batch_f32_param_8];
	setp.ge.u32 	%p3, %r220, %r131;
	@%p3 bra 	$L__BB0_110;
	ld.param.u32 	%r221, [highpass2_batch_f32_param_8];
	shl.b64 	%rd49, %rd7, 2;
	add.s64 	%rd8, %rd1, %rd49;
	add.s32 	%r143, %r221, 1;
	setp.ge.s32 	%p12, %r143, %r131;
	@%p12 bra 	$L__BB0_92;
	setp.ge.s32 	%p25, %r4, %r131;
	@%p25 bra 	$L__BB0_46;
	ld.param.u32 	%r231, [highpass2_batch_f32_param_8];
	and.b32  	%r6, %r231, 15;
	and.b32  	%r7, %r231, 7;
	add.s32 	%r182, %r231, 5;
	max.s32 	%r183, %r131, %r182;
	sub.s32 	%r184, %r183, %r231;
	add.s32 	%r8, %r184, -4;
	and.b32  	%r9, %r231, 3;
	ld.global.nc.f32 	%f1, [%rd8];
	ld.global.nc.f32 	%f2, [%rd8+4];
$L__BB0_6:
	ld.param.u32 	%r232, [highpass2_batch_f32_param_8];
	setp.gt.s32 	%p58, %r232, 0;
	cvt.s64.s32 	%rd9, %r2;
	mul.wide.s32 	%rd110, %r2, 4;
	add.s64 	%rd111, %rd6, %rd110;
	ld.global.nc.f32 	%f3, [%rd111];
	add.s64 	%rd112, %rd5, %rd110;
	ld.global.nc.f32 	%f4, [%rd112];
	add.s64 	%rd113, %rd4, %rd110;
	ld.global.nc.f32 	%f5, [%rd113];
	add.s64 	%rd114, %rd3, %rd110;
	ld.global.nc.f32 	%f6, [%rd114];
	mul.wide.s32 	%rd115, %r2, %r131;
	shl.b64 	%rd116, %rd115, 2;
	add.s64 	%rd10, %rd2, %rd116;
	@%p58 bra 	$L__BB0_33;
$L__BB0_7:
	ld.param.u32 	%r236, [highpass2_batch_f32_param_8];
	add.s32 	%r250, %r236, 3;
	setp.lt.u32 	%p68, %r8, 14;
	shl.b64 	%rd126, %rd7, 2;
	add.s64 	%rd127, %rd10, %rd126;
	st.global.f32 	[%rd127], %f1;
	st.global.f32 	[%rd127+4], %f2;
	mov.u32 	%r255, %r3;
	mov.f32 	%f889, %f2;
	mov.f32 	%f887, %f1;
	mov.f32 	%f888, %f2;
	mov.f32 	%f886, %f1;
	@%p68 bra 	$L__BB0_10;
	mov.b32 	%r240, 0;
	mov.u32 	%r239, %r3;
	mov.f32 	%f889, %f2;
	mov.f32 	%f887, %f1;
	mov.f32 	%f888, %f2;
	mov.f32 	%f886, %f1;
$L__BB0_9:
	.pragma "nounroll";
	mul.wide.s32 	%rd128, %r239, 4;
	add.s64 	%rd129, %rd1, %rd128;
	ld.global.nc.f32 	%f506, [%rd129];
	mul.f32 	%f507, %f3, %f506;
	fma.rn.f32 	%f508, %f4, %f888, %f507;
	fma.rn.f32 	%f509, %f3, %f886, %f508;
	fma.rn.f32 	%f510, %f6, %f887, %f509;
	fma.rn.f32 	%f511, %f5, %f889, %f510;
	add.s64 	%rd130, %rd10, %rd128;
	st.global.f32 	[%rd130], %f511;
	ld.global.nc.f32 	%f512, [%rd129+4];
	mul.f32 	%f513, %f3, %f512;
	fma.rn.f32 	%f514, %f4, %f506, %f513;
	fma.rn.f32 	%f515, %f3, %f888, %f514;
	fma.rn.f32 	%f516, %f6, %f889, %f515;
	fma.rn.f32 	%f517, %f5, %f511, %f516;
	st.global.f32 	[%rd130+4], %f517;
	ld.global.nc.f32 	%f518, [%rd129+8];
	mul.f32 	%f519, %f3, %f518;
	fma.rn.f32 	%f520, %f4, %f512, %f519;
	fma.rn.f32 	%f521, %f3, %f506, %f520;
	fma.rn.f32 	%f522, %f6, %f511, %f521;
	fma.rn.f32 	%f523, %f5, %f517, %f522;
	st.global.f32 	[%rd130+8], %f523;
	ld.global.nc.f32 	%f524, [%rd129+12];
	mul.f32 	%f525, %f3, %f524;
	fma.rn.f32 	%f526, %f4, %f518, %f525;
	fma.rn.f32 	%f527, %f3, %f512, %f526;
	fma.rn.f32 	%f528, %f6, %f517, %f527;
	fma.rn.f32 	%f529, %f5, %f523, %f528;
	st.global.f32 	[%rd130+12], %f529;
	ld.global.nc.f32 	%f530, [%rd129+16];
	mul.f32 	%f531, %f3, %f530;
	fma.rn.f32 	%f532, %f4, %f524, %f531;
	fma.rn.f32 	%f533, %f3, %f518, %f532;
	fma.rn.f32 	%f534, %f6, %f523, %f533;
	fma.rn.f32 	%f535, %f5, %f529, %f534;
	st.global.f32 	[%rd130+16], %f535;
	ld.global.nc.f32 	%f536, [%rd129+20];
	mul.f32 	%f537, %f3, %f536;
	fma.rn.f32 	%f538, %f4, %f530, %f537;
	fma.rn.f32 	%f539, %f3, %f524, %f538;
	fma.rn.f32 	%f540, %f6, %f529, %f539;
	fma.rn.f32 	%f541, %f5, %f535, %f540;
	st.global.f32 	[%rd130+20], %f541;
	ld.global.nc.f32 	%f542, [%rd129+24];
	mul.f32 	%f543, %f3, %f542;
	fma.rn.f32 	%f544, %f4, %f536, %f543;
	fma.rn.f32 	%f545, %f3, %f530, %f544;
	fma.rn.f32 	%f546, %f6, %f535, %f545;
	fma.rn.f32 	%f547, %f5, %f541, %f546;
	st.global.f32 	[%rd130+24], %f547;
	ld.global.nc.f32 	%f548, [%rd129+28];
	mul.f32 	%f549, %f3, %f548;
	fma.rn.f32 	%f550, %f4, %f542, %f549;
	fma.rn.f32 	%f551, %f3, %f536, %f550;
	fma.rn.f32 	%f552, %f6, %f541, %f551;
	fma.rn.f32 	%f553, %f5, %f547, %f552;
	st.global.f32 	[%rd130+28], %f553;
	ld.global.nc.f32 	%f554, [%rd129+32];
	mul.f32 	%f555, %f3, %f554;
	fma.rn.f32 	%f556, %f4, %f548, %f555;
	fma.rn.f32 	%f557, %f3, %f542, %f556;
	fma.rn.f32 	%f558, %f6, %f547, %f557;
	fma.rn.f32 	%f559, %f5, %f553, %f558;
	st.global.f32 	[%rd130+32], %f559;
	ld.global.nc.f32 	%f560, [%rd129+36];
	mul.f32 	%f561, %f3, %f560;
	fma.rn.f32 	%f562, %f4, %f554, %f561;
	fma.rn.f32 	%f563, %f3, %f548, %f562;
	fma.rn.f32 	%f564, %f6, %f553, %f563;
	fma.rn.f32 	%f565, %f5, %f559, %f564;
	st.global.f32 	[%rd130+36], %f565;
	ld.global.nc.f32 	%f566, [%rd129+40];
	mul.f32 	%f567, %f3, %f566;
	fma.rn.f32 	%f568, %f4, %f560, %f567;
	fma.rn.f32 	%f569, %f3, %f554, %f568;
	fma.rn.f32 	%f570, %f6, %f559, %f569;
	fma.rn.f32 	%f571, %f5, %f565, %f570;
	st.global.f32 	[%rd130+40], %f571;
	ld.global.nc.f32 	%f572, [%rd129+44];
	mul.f32 	%f573, %f3, %f572;
	fma.rn.f32 	%f574, %f4, %f566, %f573;
	fma.rn.f32 	%f575, %f3, %f560, %f574;
	fma.rn.f32 	%f576, %f6, %f565, %f575;
	fma.rn.f32 	%f577, %f5, %f571, %f576;
	st.global.f32 	[%rd130+44], %f577;
	ld.global.nc.f32 	%f578, [%rd129+48];
	mul.f32 	%f579, %f3, %f578;
	fma.rn.f32 	%f580, %f4, %f572, %f579;
	fma.rn.f32 	%f581, %f3, %f566, %f580;
	fma.rn.f32 	%f582, %f6, %f571, %f581;
	fma.rn.f32 	%f583, %f5, %f577, %f582;
	st.global.f32 	[%rd130+48], %f583;
	ld.global.nc.f32 	%f584, [%rd129+52];
	mul.f32 	%f585, %f3, %f584;
	fma.rn.f32 	%f586, %f4, %f578, %f585;
	fma.rn.f32 	%f587, %f3, %f572, %f586;
	fma.rn.f32 	%f588, %f6, %f577, %f587;
	fma.rn.f32 	%f589, %f5, %f583, %f588;
	st.global.f32 	[%rd130+52], %f589;
	ld.global.nc.f32 	%f886, [%rd129+56];
	mul.f32 	%f590, %f3, %f886;
	fma.rn.f32 	%f591, %f4, %f584, %f590;
	fma.rn.f32 	%f592, %f3, %f578, %f591;
	fma.rn.f32 	%f593, %f6, %f583, %f592;
	fma.rn.f32 	%f887, %f5, %f589, %f593;
	st.global.f32 	[%rd130+56], %f887;
	ld.global.nc.f32 	%f888, [%rd129+60];
	mul.f32 	%f594, %f3, %f888;
	fma.rn.f32 	%f595, %f4, %f886, %f594;
	fma.rn.f32 	%f596, %f3, %f584, %f595;
	fma.rn.f32 	%f597, %f6, %f589, %f596;
	fma.rn.f32 	%f889, %f5, %f887, %f597;
	st.global.f32 	[%rd130+60], %f889;
	add.s32 	%r255, %r239, 16;
	add.s32 	%r250, %r239, 17;
	add.s32 	%r240, %r240, 8;
	shr.u32 	%r198, %r8, 1;
	add.s32 	%r199, %r198, 1;
	and.b32  	%r200, %r199, -8;
	setp.eq.s32 	%p69, %r240, %r200;
	mov.u32 	%r239, %r255;
	@%p69 bra 	$L__BB0_10;
	bra.uni 	$L__BB0_9;
$L__BB0_10:
	shr.u32 	%r201, %r8, 1;
	add.s32 	%r202, %r201, 1;
	and.b32  	%r35, %r202, 7;
	setp.eq.s32 	%p70, %r35, 0;
	@%p70 bra 	$L__BB0_18;
	add.s32 	%r204, %r35, -1;
	setp.lt.u32 	%p71, %r204, 3;
	@%p71 bra 	$L__BB0_13;
	mul.wide.s32 	%rd131, %r255, 4;
	add.s64 	%rd132, %rd1, %rd131;
	ld.global.nc.f32 	%f599, [%rd132];
	mul.f32 	%f600, %f3, %f599;
	fma.rn.f32 	%f601, %f4, %f888, %f600;
	fma.rn.f32 	%f602, %f3, %f886, %f601;
	fma.rn.f32 	%f603, %f6, %f887, %f602;
	fma.rn.f32 	%f604, %f5, %f889, %f603;
	add.s64 	%rd133, %rd10, %rd131;
	st.global.f32 	[%rd133], %f604;
	mul.wide.s32 	%rd134, %r250, 4;
	add.s64 	%rd135, %rd1, %rd134;
	ld.global.nc.f32 	%f605, [%rd135];
	mul.f32 	%f606, %f3, %f605;
	fma.rn.f32 	%f607, %f4, %f599, %f606;
	fma.rn.f32 	%f608, %f3, %f888, %f607;
	fma.rn.f32 	%f609, %f6, %f889, %f608;
	fma.rn.f32 	%f610, %f5, %f604, %f609;
	add.s64 	%rd136, %rd10, %rd134;
	st.global.f32 	[%rd136], %f610;
	ld.global.nc.f32 	%f611, [%rd132+8];
	mul.f32 	%f612, %f3, %f611;
	fma.rn.f32 	%f613, %f4, %f605, %f612;
	fma.rn.f32 	%f614, %f3, %f599, %f613;
	fma.rn.f32 	%f615, %f6, %f604, %f614;
	fma.rn.f32 	%f616, %f5, %f610, %f615;
	st.global.f32 	[%rd133+8], %f616;
	ld.global.nc.f32 	%f617, [%rd132+12];
	mul.f32 	%f618, %f3, %f617;
	fma.rn.f32 	%f619, %f4, %f611, %f618;
	fma.rn.f32 	%f620, %f3, %f605, %f619;
	fma.rn.f32 	%f621, %f6, %f610, %f620;
	fma.rn.f32 	%f622, %f5, %f616, %f621;
	st.global.f32 	[%rd133+12], %f622;
	ld.global.nc.f32 	%f623, [%rd132+16];
	mul.f32 	%f624, %f3, %f623;
	fma.rn.f32 	%f625, %f4, %f617, %f624;
	fma.rn.f32 	%f626, %f3, %f611, %f625;
	fma.rn.f32 	%f627, %f6, %f616, %f626;
	fma.rn.f32 	%f628, %f5, %f622, %f627;
	st.global.f32 	[%rd133+16], %f628;
	ld.global.nc.f32 	%f629, [%rd132+20];
	mul.f32 	%f630, %f3, %f629;
	fma.rn.f32 	%f631, %f4, %f623, %f630;
	fma.rn.f32 	%f632, %f3, %f617, %f631;
	fma.rn.f32 	%f633, %f6, %f622, %f632;
	fma.rn.f32 	%f634, %f5, %f628, %f633;
	st.global.f32 	[%rd133+20], %f634;
	ld.global.nc.f32 	%f886, [%rd132+24];
	mul.f32 	%f635, %f3, %f886;
	fma.rn.f32 	%f636, %f4, %f629, %f635;
	fma.rn.f32 	%f637, %f3, %f623, %f636;
	fma.rn.f32 	%f638, %f6, %f628, %f637;
	fma.rn.f32 	%f887, %f5, %f634, %f638;
	st.global.f32 	[%rd133+24], %f887;
	ld.global.nc.f32 	%f888, [%rd132+28];
	mul.f32 	%f639, %f3, %f888;
	fma.rn.f32 	%f640, %f4, %f886, %f639;
	fma.rn.f32 	%f641, %f3, %f629, %f640;
	fma.rn.f32 	%f642, %f6, %f634, %f641;
	fma.rn.f32 	%f889, %f5, %f887, %f642;
	st.global.f32 	[%rd133+28], %f889;
	add.s32 	%r36, %r255, 8;
	add.s32 	%r250, %r255, 9;
	mov.u32 	%r255, %r36;
$L__BB0_13:
	shr.u32 	%r205, %r8, 1;
	add.s32 	%r206, %r205, 1;
	and.b32  	%r207, %r206, 3;
	setp.eq.s32 	%p72, %r207, 0;
	@%p72 bra 	$L__BB0_18;
	and.b32  	%r209, %r8, 6;
	setp.eq.s32 	%p73, %r209, 0;
	@%p73 bra 	$L__BB0_16;
	mul.wide.s32 	%rd137, %r255, 4;
	add.s64 	%rd138, %rd1, %rd137;
	ld.global.nc.f32 	%f644, [%rd138];
	mul.f32 	%f645, %f3, %f644;
	fma.rn.f32 	%f646, %f4, %f888, %f645;
	fma.rn.f32 	%f647, %f3, %f886, %f646;
	fma.rn.f32 	%f648, %f6, %f887, %f647;
	fma.rn.f32 	%f649, %f5, %f889, %f648;
	add.s64 	%rd139, %rd10, %rd137;
	st.global.f32 	[%rd139], %f649;
	mul.wide.s32 	%rd140, %r250, 4;
	add.s64 	%rd141, %rd1, %rd140;
	ld.global.nc.f32 	%f650, [%rd141];
	mul.f32 	%f651, %f3, %f650;
	fma.rn.f32 	%f652, %f4, %f644, %f651;
	fma.rn.f32 	%f653, %f3, %f888, %f652;
	fma.rn.f32 	%f654, %f6, %f889, %f653;
	fma.rn.f32 	%f655, %f5, %f649, %f654;
	add.s64 	%rd142, %rd10, %rd140;
	st.global.f32 	[%rd142], %f655;
	ld.global.nc.f32 	%f886, [%rd138+8];
	mul.f32 	%f656, %f3, %f886;
	fma.rn.f32 	%f657, %f4, %f650, %f656;
	fma.rn.f32 	%f658, %f3, %f644, %f657;
	fma.rn.f32 	%f659, %f6, %f649, %f658;
	fma.rn.f32 	%f887, %f5, %f655, %f659;
	st.global.f32 	[%rd139+8], %f887;
	ld.global.nc.f32 	%f888, [%rd138+12];
	mul.f32 	%f660, %f3, %f888;
	fma.rn.f32 	%f661, %f4, %f886, %f660;
	fma.rn.f32 	%f662, %f3, %f650, %f661;
	fma.rn.f32 	%f663, %f6, %f655, %f662;
	fma.rn.f32 	%f889, %f5, %f887, %f663;
	st.global.f32 	[%rd139+12], %f889;
	add.s32 	%r41, %r255, 4;
	add.s32 	%r250, %r255, 5;
	mov.u32 	%r255, %r41;
$L__BB0_16:
	and.b32  	%r210, %r8, 2;
	setp.ne.s32 	%p74, %r210, 0;
	@%p74 bra 	$L__BB0_18;
	mul.wide.s32 	%rd143, %r255, 4;
	add.s64 	%rd144, %rd1, %rd143;
	ld.global.nc.f32 	%f79, [%rd144];
	mul.f32 	%f664, %f3, %f79;
	fma.rn.f32 	%f665, %f4, %f888, %f664;
	fma.rn.f32 	%f666, %f3, %f886, %f665;
	fma.rn.f32 	%f667, %f6, %f887, %f666;
	fma.rn.f32 	%f887, %f5, %f889, %f667;
	add.s64 	%rd145, %rd10, %rd143;
	st.global.f32 	[%rd145], %f887;
	mul.wide.s32 	%rd146, %r250, 4;
	add.s64 	%rd147, %rd1, %rd146;
	ld.global.nc.f32 	%f81, [%rd147];
	mul.f32 	%f668, %f3, %f81;
	fma.rn.f32 	%f669, %f4, %f79, %f668;
	fma.rn.f32 	%f670, %f3, %f888, %f669;
	fma.rn.f32 	%f671, %f6, %f889, %f670;
	fma.rn.f32 	%f889, %f5, %f887, %f671;
	add.s64 	%rd148, %rd10, %rd146;
	st.global.f32 	[%rd148], %f889;
	add.s32 	%r255, %r255, 2;
	mov.f32 	%f886, %f79;
	mov.f32 	%f888, %f81;
$L__BB0_18:
	setp.lt.s32 	%p75, %r255, %r131;
	@%p75 bra 	$L__BB0_19;
	bra.uni 	$L__BB0_32;
$L__BB0_19:
	sub.s32 	%r25, %r131, %r255;
	sub.s32 	%r211, %r255, %r131;
	setp.gt.u32 	%p76, %r211, -16;
	@%p76 bra 	$L__BB0_22;
	mov.b32 	%r242, 0;
$L__BB0_21:
	.pragma "nounroll";
	mul.wide.s32 	%rd149, %r255, 4;
	add.s64 	%rd150, %rd1, %rd149;
	ld.global.nc.f32 	%f672, [%rd150];
	mul.f32 	%f673, %f3, %f672;
	fma.rn.f32 	%f674, %f4, %f888, %f673;
	fma.rn.f32 	%f675, %f3, %f886, %f674;
	fma.rn.f32 	%f676, %f6, %f887, %f675;
	fma.rn.f32 	%f677, %f5, %f889, %f676;
	add.s64 	%rd151, %rd10, %rd149;
	st.global.f32 	[%rd151], %f677;
	ld.global.nc.f32 	%f678, [%rd150+4];
	mul.f32 	%f679, %f3, %f678;
	fma.rn.f32 	%f680, %f4, %f672, %f679;
	fma.rn.f32 	%f681, %f3, %f888, %f680;
	fma.rn.f32 	%f682, %f6, %f889, %f681;
	fma.rn.f32 	%f683, %f5, %f677, %f682;
	st.global.f32 	[%rd151+4], %f683;
	ld.global.nc.f32 	%f684, [%rd150+8];
	mul.f32 	%f685, %f3, %f684;
	fma.rn.f32 	%f686, %f4, %f678, %f685;
	fma.rn.f32 	%f687, %f3, %f672, %f686;
	fma.rn.f32 	%f688, %f6, %f677, %f687;
	fma.rn.f32 	%f689, %f5, %f683, %f688;
	st.global.f32 	[%rd151+8], %f689;
	ld.global.nc.f32 	%f690, [%rd150+12];
	mul.f32 	%f691, %f3, %f690;
	fma.rn.f32 	%f692, %f4, %f684, %f691;
	fma.rn.f32 	%f693, %f3, %f678, %f692;
	fma.rn.f32 	%f694, %f6, %f683, %f693;
	fma.rn.f32 	%f695, %f5, %f689, %f694;
	st.global.f32 	[%rd151+12], %f695;
	ld.global.nc.f32 	%f696, [%rd150+16];
	mul.f32 	%f697, %f3, %f696;
	fma.rn.f32 	%f698, %f4, %f690, %f697;
	fma.rn.f32 	%f699, %f3, %f684, %f698;
	fma.rn.f32 	%f700, %f6, %f689, %f699;
	fma.rn.f32 	%f701, %f5, %f695, %f700;
	st.global.f32 	[%rd151+16], %f701;
	ld.global.nc.f32 	%f702, [%rd150+20];
	mul.f32 	%f703, %f3, %f702;
	fma.rn.f32 	%f704, %f4, %f696, %f703;
	fma.rn.f32 	%f705, %f3, %f690, %f704;
	fma.rn.f32 	%f706, %f6, %f695, %f705;
	fma.rn.f32 	%f707, %f5, %f701, %f706;
	st.global.f32 	[%rd151+20], %f707;
	ld.global.nc.f32 	%f708, [%rd150+24];
	mul.f32 	%f709, %f3, %f708;
	fma.rn.f32 	%f710, %f4, %f702, %f709;
	fma.rn.f32 	%f711, %f3, %f696, %f710;
	fma.rn.f32 	%f712, %f6, %f701, %f711;
	fma.rn.f32 	%f713, %f5, %f707, %f712;
	st.global.f32 	[%rd151+24], %f713;
	ld.global.nc.f32 	%f714, [%rd150+28];
	mul.f32 	%f715, %f3, %f714;
	fma.rn.f32 	%f716, %f4, %f708, %f715;
	fma.rn.f32 	%f717, %f3, %f702, %f716;
	fma.rn.f32 	%f718, %f6, %f707, %f717;
	fma.rn.f32 	%f719, %f5, %f713, %f718;
	st.global.f32 	[%rd151+28], %f719;
	ld.global.nc.f32 	%f720, [%rd150+32];
	mul.f32 	%f721, %f3, %f720;
	fma.rn.f32 	%f722, %f4, %f714, %f721;
	fma.rn.f32 	%f723, %f3, %f708, %f722;
	fma.rn.f32 	%f724, %f6, %f713, %f723;
	fma.rn.f32 	%f725, %f5, %f719, %f724;
	st.global.f32 	[%rd151+32], %f725;
	ld.global.nc.f32 	%f726, [%rd150+36];
	mul.f32 	%f727, %f3, %f726;
	fma.rn.f32 	%f728, %f4, %f720, %f727;
	fma.rn.f32 	%f729, %f3, %f714, %f728;
	fma.rn.f32 	%f730, %f6, %f719, %f729;
	fma.rn.f32 	%f731, %f5, %f725, %f730;
	st.global.f32 	[%rd151+36], %f731;
	ld.global.nc.f32 	%f732, [%rd150+40];
	mul.f32 	%f733, %f3, %f732;
	fma.rn.f32 	%f734, %f4, %f726, %f733;
	fma.rn.f32 	%f735, %f3, %f720, %f734;
	fma.rn.f32 	%f736, %f6, %f725, %f735;
	fma.rn.f32 	%f737, %f5, %f731, %f736;
	st.global.f32 	[%rd151+40], %f737;
	ld.global.nc.f32 	%f738, [%rd150+44];
	mul.f32 	%f739, %f3, %f738;
	fma.rn.f32 	%f740, %f4, %f732, %f739;
	fma.rn.f32 	%f741, %f3, %f726, %f740;
	fma.rn.f32 	%f742, %f6, %f731, %f741;
	fma.rn.f32 	%f743, %f5, %f737, %f742;
	st.global.f32 	[%rd151+44], %f743;
	ld.global.nc.f32 	%f744, [%rd150+48];
	mul.f32 	%f745, %f3, %f744;
	fma.rn.f32 	%f746, %f4, %f738, %f745;
	fma.rn.f32 	%f747, %f3, %f732, %f746;
	fma.rn.f32 	%f748, %f6, %f737, %f747;
	fma.rn.f32 	%f749, %f5, %f743, %f748;
	st.global.f32 	[%rd151+48], %f749;
	ld.global.nc.f32 	%f750, [%rd150+52];
	mul.f32 	%f751, %f3, %f750;
	fma.rn.f32 	%f752, %f4, %f744, %f751;
	fma.rn.f32 	%f753, %f3, %f738, %f752;
	fma.rn.f32 	%f754, %f6, %f743, %f753;
	fma.rn.f32 	%f755, %f5, %f749, %f754;
	st.global.f32 	[%rd151+52], %f755;
	ld.global.nc.f32 	%f886, [%rd150+56];
	mul.f32 	%f756, %f3, %f886;
	fma.rn.f32 	%f757, %f4, %f750, %f756;
	fma.rn.f32 	%f758, %f3, %f744, %f757;
	fma.rn.f32 	%f759, %f6, %f749, %f758;
	fma.rn.f32 	%f887, %f5, %f755, %f759;
	st.global.f32 	[%rd151+56], %f887;
	ld.global.nc.f32 	%f888, [%rd150+60];
	mul.f32 	%f760, %f3, %f888;
	fma.rn.f32 	%f761, %f4, %f886, %f760;
	fma.rn.f32 	%f762, %f3, %f750, %f761;
	fma.rn.f32 	%f763, %f6, %f755, %f762;
	fma.rn.f32 	%f889, %f5, %f887, %f763;
	st.global.f32 	[%rd151+60], %f889;
	add.s32 	%r255, %r255, 16;
	add.s32 	%r242, %r242, 16;
	and.b32  	%r213, %r25, -16;
	setp.eq.s32 	%p77, %r242, %r213;
	@%p77 bra 	$L__BB0_22;
	bra.uni 	$L__BB0_21;
$L__BB0_22:
	and.b32  	%r214, %r25, 15;
	setp.eq.s32 	%p78, %r214, 0;
	@%p78 bra 	$L__BB0_32;
	setp.lt.u32 	%p79, %r214, 8;
	@%p79 bra 	$L__BB0_25;
	mul.wide.s32 	%rd152, %r255, 4;
	add.s64 	%rd153, %rd1, %rd152;
	ld.global.nc.f32 	%f764, [%rd153];
	mul.f32 	%f765, %f3, %f764;
	fma.rn.f32 	%f766, %f4, %f888, %f765;
	fma.rn.f32 	%f767, %f3, %f886, %f766;
	fma.rn.f32 	%f768, %f6, %f887, %f767;
	fma.rn.f32 	%f769, %f5, %f889, %f768;
	add.s64 	%rd154, %rd10, %rd152;
	st.global.f32 	[%rd154], %f769;
	ld.global.nc.f32 	%f770, [%rd153+4];
	mul.f32 	%f771, %f3, %f770;
	fma.rn.f32 	%f772, %f4, %f764, %f771;
	fma.rn.f32 	%f773, %f3, %f888, %f772;
	fma.rn.f32 	%f774, %f6, %f889, %f773;
	fma.rn.f32 	%f775, %f5, %f769, %f774;
	st.global.f32 	[%rd154+4], %f775;
	ld.global.nc.f32 	%f776, [%rd153+8];
	mul.f32 	%f777, %f3, %f776;
	fma.rn.f32 	%f778, %f4, %f770, %f777;
	fma.rn.f32 	%f779, %f3, %f764, %f778;
	fma.rn.f32 	%f780, %f6, %f769, %f779;
	fma.rn.f32 	%f781, %f5, %f775, %f780;
	st.global.f32 	[%rd154+8], %f781;
	ld.global.nc.f32 	%f782, [%rd153+12];
	mul.f32 	%f783, %f3, %f782;
	fma.rn.f32 	%f784, %f4, %f776, %f783;
	fma.rn.f32 	%f785, %f3, %f770, %f784;
	fma.rn.f32 	%f786, %f6, %f775, %f785;
	fma.rn.f32 	%f787, %f5, %f781, %f786;
	st.global.f32 	[%rd154+12], %f787;
	ld.global.nc.f32 	%f788, [%rd153+16];
	mul.f32 	%f789, %f3, %f788;
	fma.rn.f32 	%f790, %f4, %f782, %f789;
	fma.rn.f32 	%f791, %f3, %f776, %f790;
	fma.rn.f32 	%f792, %f6, %f781, %f791;
	fma.rn.f32 	%f793, %f5, %f787, %f792;
	st.global.f32 	[%rd154+16], %f793;
	ld.global.nc.f32 	%f794, [%rd153+20];
	mul.f32 	%f795, %f3, %f794;
	fma.rn.f32 	%f796, %f4, %f788, %f795;
	fma.rn.f32 	%f797, %f3, %f782, %f796;
	fma.rn.f32 	%f798, %f6, %f787, %f797;
	fma.rn.f32 	%f799, %f5, %f793, %f798;
	st.global.f32 	[%rd154+20], %f799;
	ld.global.nc.f32 	%f886, [%rd153+24];
	mul.f32 	%f800, %f3, %f886;
	fma.rn.f32 	%f801, %f4, %f794, %f800;
	fma.rn.f32 	%f802, %f3, %f788, %f801;
	fma.rn.f32 	%f803, %f6, %f793, %f802;
	fma.rn.f32 	%f887, %f5, %f799, %f803;
	st.global.f32 	[%rd154+24], %f887;
	ld.global.nc.f32 	%f888, [%rd153+28];
	mul.f32 	%f804, %f3, %f888;
	fma.rn.f32 	%f805, %f4, %f886, %f804;
	fma.rn.f32 	%f806, %f3, %f794, %f805;
	fma.rn.f32 	%f807, %f6, %f799, %f806;
	fma.rn.f32 	%f889, %f5, %f887, %f807;
	st.global.f32 	[%rd154+28], %f889;
	add.s32 	%r255, %r255, 8;
$L__BB0_25:
	and.b32  	%r216, %r25, 7;
	setp.eq.s32 	%p80, %r216, 0;
	@%p80 bra 	$L__BB0_32;
	and.b32  	%r29, %r25, 3;
	and.b32  	%r217, %r25, 7;
	setp.lt.u32 	%p81, %r217, 4;
	@%p81 bra 	$L__BB0_28;
	mul.wide.s32 	%rd155, %r255, 4;
	add.s64 	%rd156, %rd1, %rd155;
	ld.global.nc.f32 	%f808, [%rd156];
	mul.f32 	%f809, %f3, %f808;
	fma.rn.f32 	%f810, %f4, %f888, %f809;
	fma.rn.f32 	%f811, %f3, %f886, %f810;
	fma.rn.f32 	%f812, %f6, %f887, %f811;
	fma.rn.f32 	%f813, %f5, %f889, %f812;
	add.s64 	%rd157, %rd10, %rd155;
	st.global.f32 	[%rd157], %f813;
	ld.global.nc.f32 	%f814, [%rd156+4];
	mul.f32 	%f815, %f3, %f814;
	fma.rn.f32 	%f816, %f4, %f808, %f815;
	fma.rn.f32 	%f817, %f3, %f888, %f816;
	fma.rn.f32 	%f818, %f6, %f889, %f817;
	fma.rn.f32 	%f819, %f5, %f813, %f818;
	st.global.f32 	[%rd157+4], %f819;
	ld.global.nc.f32 	%f886, [%rd156+8];
	mul.f32 	%f820, %f3, %f886;
	fma.rn.f32 	%f821, %f4, %f814, %f820;
	fma.rn.f32 	%f822, %f3, %f808, %f821;
	fma.rn.f32 	%f823, %f6, %f813, %f822;
	fma.rn.f32 	%f887, %f5, %f819, %f823;
	st.global.f32 	[%rd157+8], %f887;
	ld.global.nc.f32 	%f888, [%rd156+12];
	mul.f32 	%f824, %f3, %f888;
	fma.rn.f32 	%f825, %f4, %f886, %f824;
	fma.rn.f32 	%f826, %f3, %f814, %f825;
	fma.rn.f32 	%f827, %f6, %f819, %f826;
	fma.rn.f32 	%f889, %f5, %f887, %f827;
	st.global.f32 	[%rd157+12], %f889;
	add.s32 	%r255, %r255, 4;
$L__BB0_28:
	setp.eq.s32 	%p82, %r29, 0;
	@%p82 bra 	$L__BB0_32;
	mul.wide.s32 	%rd158, %r255, 4;
	add.s64 	%rd13, %rd1, %rd158;
	ld.global.nc.f32 	%f43, [%rd13];
	mul.f32 	%f828, %f3, %f43;
	fma.rn.f32 	%f829, %f4, %f888, %f828;
	fma.rn.f32 	%f830, %f3, %f886, %f829;
	fma.rn.f32 	%f831, %f6, %f887, %f830;
	fma.rn.f32 	%f44, %f5, %f889, %f831;
	add.s64 	%rd14, %rd10, %rd158;
	st.global.f32 	[%rd14], %f44;
	setp.eq.s32 	%p83, %r29, 1;
	@%p83 bra 	$L__BB0_32;
	ld.global.nc.f32 	%f45, [%rd13+4];
	mul.f32 	%f832, %f3, %f45;
	fma.rn.f32 	%f833, %f4, %f43, %f832;
	fma.rn.f32 	%f834, %f3, %f888, %f833;
	fma.rn.f32 	%f835, %f6, %f889, %f834;
	fma.rn.f32 	%f46, %f5, %f44, %f835;
	st.global.f32 	[%rd14+4], %f46;
	setp.eq.s32 	%p84, %r29, 2;
	@%p84 bra 	$L__BB0_32;
	ld.global.nc.f32 	%f836, [%rd13+8];
	mul.f32 	%f837, %f3, %f836;
	fma.rn.f32 	%f838, %f4, %f45, %f837;
	fma.rn.f32 	%f839, %f3, %f43, %f838;
	fma.rn.f32 	%f840, %f6, %f44, %f839;
	fma.rn.f32 	%f841, %f5, %f46, %f840;
	st.global.f32 	[%rd14+8], %f841;
$L__BB0_32:
	cvt.u32.u64 	%r218, %rd9;
	add.s32 	%r2, %r218, %r5;
	setp.lt.s32 	%p85, %r2, %r132;
	@%p85 bra 	$L__BB0_6;
	bra.uni 	$L__BB0_123;
$L__BB0_33:
	ld.param.u32 	%r233, [highpass2_batch_f32_param_8];
	add.s32 	%r186, %r233, -1;
	setp.lt.u32 	%p59, %r186, 15;
	mov.b32 	%r257, 0;
	@%p59 bra 	$L__BB0_36;
	ld.param.u32 	%r234, [highpass2_batch_f32_param_8];
	and.b32  	%r187, %r234, 2147483632;
	neg.s32 	%r238, %r187;
	cvt.s64.s32 	%rd117, %r131;
	mul.lo.s64 	%rd118, %rd117, %rd9;
	shl.b64 	%rd119, %rd118, 2;
	add.s64 	%rd120, %rd2, %rd119;
	add.s64 	%rd159, %rd120, 32;
$L__BB0_35:
	.pragma "nounroll";
	ld.param.u32 	%r235, [highpass2_batch_f32_param_8];
	and.b32  	%r257, %r235, 2147483632;
	mov.b32 	%r188, 2147483647;
	st.global.u32 	[%rd159+-32], %r188;
	st.global.u32 	[%rd159+-28], %r188;
	st.global.u32 	[%rd159+-24], %r188;
	st.global.u32 	[%rd159+-20], %r188;
	st.global.u32 	[%rd159+-16], %r188;
	st.global.u32 	[%rd159+-12], %r188;
	st.global.u32 	[%rd159+-8], %r188;
	st.global.u32 	[%rd159+-4], %r188;
	st.global.u32 	[%rd159], %r188;
	st.global.u32 	[%rd159+4], %r188;
	st.global.u32 	[%rd159+8], %r188;
	st.global.u32 	[%rd159+12], %r188;
	st.global.u32 	[%rd159+16], %r188;
	st.global.u32 	[%rd159+20], %r188;
	st.global.u32 	[%rd159+24], %r188;
	st.global.u32 	[%rd159+28], %r188;
	add.s32 	%r238, %r238, 16;
	add.s64 	%rd159, %rd159, 64;
	setp.eq.s32 	%p60, %r238, 0;
	@%p60 bra 	$L__BB0_36;
	bra.uni 	$L__BB0_35;
$L__BB0_36:
	setp.eq.s32 	%p61, %r6, 0;
	@%p61 bra 	$L__BB0_7;
	add.s32 	%r189, %r6, -1;
	setp.lt.u32 	%p62, %r189, 7;
	@%p62 bra 	$L__BB0_39;
	mul.wide.u32 	%rd121, %r257, 4;
	add.s64 	%rd122, %rd10, %rd121;
	mov.b32 	%r190, 2147483647;
	st.global.u32 	[%rd122], %r190;
	st.global.u32 	[%rd122+4], %r190;
	st.global.u32 	[%rd122+8], %r190;
	st.global.u32 	[%rd122+12], %r190;
	st.global.u32 	[%rd122+16], %r190;
	st.global.u32 	[%rd122+20], %r190;
	st.global.u32 	[%rd122+24], %r190;
	st.global.u32 	[%rd122+28], %r190;
	add.s32 	%r257, %r257, 8;
$L__BB0_39:
	setp.eq.s32 	%p63, %r7, 0;
	@%p63 bra 	$L__BB0_7;
	add.s32 	%r191, %r7, -1;
	setp.lt.u32 	%p64, %r191, 3;
	@%p64 bra 	$L__BB0_42;
	mul.wide.u32 	%rd123, %r257, 4;
	add.s64 	%rd124, %rd10, %rd123;
	mov.b32 	%r192, 2147483647;
	st.global.u32 	[%rd124], %r192;
	st.global.u32 	[%rd124+4], %r192;
	st.global.u32 	[%rd124+8], %r192;
	st.global.u32 	[%rd124+12], %r192;
	add.s32 	%r257, %r257, 4;
$L__BB0_42:
	setp.eq.s32 	%p65, %r9, 0;
	@%p65 bra 	$L__BB0_7;
	setp.eq.s32 	%p66, %r9, 1;
	mul.wide.u32 	%rd125, %r257, 4;
	add.s64 	%rd16, %rd10, %rd125;
	mov.b32 	%r193, 2147483647;
	st.global.u32 	[%rd16], %r193;
	@%p66 bra 	$L__BB0_7;
	setp.eq.s32 	%p67, %r9, 2;
	mov.b32 	%r194, 2147483647;
	st.global.u32 	[%rd16+4], %r194;
	@%p67 bra 	$L__BB0_7;
	mov.b32 	%r195, 2147483647;
	st.global.u32 	[%rd16+8], %r195;
	bra.uni 	$L__BB0_7;
$L__BB0_46:
	ld.param.u32 	%r224, [highpass2_batch_f32_param_8];
	setp.lt.s32 	%p26, %r224, 1;
	@%p26 bra 	$L__BB0_76;
	ld.param.u32 	%r226, [highpass2_batch_f32_param_8];
	and.b32  	%r54, %r226, 15;
	and.b32  	%r55, %r226, 7;
	sub.s32 	%r159, %r131, %r226;
	add.s32 	%r160, %r159, -2;
	add.s32 	%r161, %r159, 14;
	and.b32  	%r162, %r161, 15;
	add.s32 	%r56, %r162, -1;
	add.s32 	%r163, %r159, 6;
	and.b32  	%r164, %r163, 7;
	add.s32 	%r57, %r164, -1;
	and.b32  	%r58, %r226, 3;
	ld.global.nc.f32 	%f87, [%rd8];
	ld.global.nc.f32 	%f88, [%rd8+4];
	and.b32  	%r59, %r160, 15;
	and.b32  	%r60, %r160, -16;
	and.b32  	%r61, %r163, 3;
$L__BB0_48:
	ld.param.u32 	%r227, [highpass2_batch_f32_param_8];
	add.s32 	%r166, %r227, -1;
	setp.lt.u32 	%p38, %r166, 15;
	mul.wide.s32 	%rd84, %r2, 4;
	add.s64 	%rd85, %rd6, %rd84;
	ld.global.nc.f32 	%f89, [%rd85];
	add.s64 	%rd86, %rd5, %rd84;
	ld.global.nc.f32 	%f90, [%rd86];
	add.s64 	%rd87, %rd4, %rd84;
	ld.global.nc.f32 	%f91, [%rd87];
	add.s64 	%rd88, %rd3, %rd84;
	ld.global.nc.f32 	%f92, [%rd88];
	mul.wide.s32 	%rd89, %r2, %r131;
	shl.b64 	%rd90, %rd89, 2;
	add.s64 	%rd17, %rd2, %rd90;
	mov.b32 	%r267, 0;
	@%p38 bra 	$L__BB0_51;
	mov.b32 	%r260, 0;
$L__BB0_50:
	.pragma "nounroll";
	ld.param.u32 	%r228, [highpass2_batch_f32_param_8];
	mul.wide.u32 	%rd91, %r260, 4;
	add.s64 	%rd92, %rd17, %rd91;
	mov.b32 	%r168, 2147483647;
	st.global.u32 	[%rd92], %r168;
	st.global.u32 	[%rd92+4], %r168;
	st.global.u32 	[%rd92+8], %r168;
	st.global.u32 	[%rd92+12], %r168;
	st.global.u32 	[%rd92+16], %r168;
	st.global.u32 	[%rd92+20], %r168;
	st.global.u32 	[%rd92+24], %r168;
	st.global.u32 	[%rd92+28], %r168;
	st.global.u32 	[%rd92+32], %r168;
	st.global.u32 	[%rd92+36], %r168;
	st.global.u32 	[%rd92+40], %r168;
	st.global.u32 	[%rd92+44], %r168;
	st.global.u32 	[%rd92+48], %r168;
	st.global.u32 	[%rd92+52], %r168;
	st.global.u32 	[%rd92+56], %r168;
	st.global.u32 	[%rd92+60], %r168;
	add.s32 	%r260, %r260, 16;
	and.b32  	%r267, %r228, 2147483632;
	setp.eq.s32 	%p39, %r260, %r267;
	@%p39 bra 	$L__BB0_51;
	bra.uni 	$L__BB0_50;
$L__BB0_51:
	setp.eq.s32 	%p40, %r54, 0;
	@%p40 bra 	$L__BB0_61;
	add.s32 	%r169, %r54, -1;
	setp.lt.u32 	%p41, %r169, 7;
	@%p41 bra 	$L__BB0_54;
	mul.wide.u32 	%rd93, %r267, 4;
	add.s64 	%rd94, %rd17, %rd93;
	mov.b32 	%r170, 2147483647;
	st.global.u32 	[%rd94], %r170;
	st.global.u32 	[%rd94+4], %r170;
	st.global.u32 	[%rd94+8], %r170;
	st.global.u32 	[%rd94+12], %r170;
	st.global.u32 	[%rd94+16], %r170;
	st.global.u32 	[%rd94+20], %r170;
	st.global.u32 	[%rd94+24], %r170;
	st.global.u32 	[%rd94+28], %r170;
	add.s32 	%r267, %r267, 8;
$L__BB0_54:
	setp.eq.s32 	%p42, %r55, 0;
	@%p42 bra 	$L__BB0_61;
	add.s32 	%r171, %r55, -1;
	setp.lt.u32 	%p43, %r171, 3;
	@%p43 bra 	$L__BB0_57;
	mul.wide.u32 	%rd95, %r267, 4;
	add.s64 	%rd96, %rd17, %rd95;
	mov.b32 	%r172, 2147483647;
	st.global.u32 	[%rd96], %r172;
	st.global.u32 	[%rd96+4], %r172;
	st.global.u32 	[%rd96+8], %r172;
	st.global.u32 	[%rd96+12], %r172;
	add.s32 	%r267, %r267, 4;
$L__BB0_57:
	setp.eq.s32 	%p44, %r58, 0;
	@%p44 bra 	$L__BB0_61;
	setp.eq.s32 	%p45, %r58, 1;
	mul.wide.u32 	%rd97, %r267, 4;
	add.s64 	%rd20, %rd17, %rd97;
	mov.b32 	%r173, 2147483647;
	st.global.u32 	[%rd20], %r173;
	@%p45 bra 	$L__BB0_61;
	setp.eq.s32 	%p46, %r58, 2;
	mov.b32 	%r174, 2147483647;
	st.global.u32 	[%rd20+4], %r174;
	@%p46 bra 	$L__BB0_61;
	mov.b32 	%r175, 2147483647;
	st.global.u32 	[%rd20+8], %r175;
$L__BB0_61:
	setp.lt.u32 	%p47, %r3, %r131;
	add.s64 	%rd99, %rd17, %rd49;
	st.global.f32 	[%rd99], %f87;
	st.global.f32 	[%rd99+4], %f88;
	@%p47 bra 	$L__BB0_62;
	bra.uni 	$L__BB0_75;
$L__BB0_62:
	ld.param.u32 	%r229, [highpass2_batch_f32_param_8];
	sub.s32 	%r176, %r131, %r229;
	add.s32 	%r177, %r176, -3;
	setp.lt.u32 	%p48, %r177, 15;
	mov.u32 	%r263, %r3;
	mov.f32 	%f894, %f88;
	mov.f32 	%f895, %f87;
	mov.f32 	%f896, %f88;
	mov.f32 	%f897, %f87;
	@%p48 bra 	$L__BB0_65;
	mov.b32 	%r262, 0;
	mov.u32 	%r263, %r3;
	mov.f32 	%f894, %f88;
	mov.f32 	%f895, %f87;
	mov.f32 	%f896, %f88;
	mov.f32 	%f897, %f87;
$L__BB0_64:
	.pragma "nounroll";
	mul.wide.u32 	%rd100, %r263, 4;
	add.s64 	%rd101, %rd1, %rd100;
	ld.global.nc.f32 	%f335, [%rd101];
	mul.f32 	%f336, %f89, %f335;
	fma.rn.f32 	%f337, %f90, %f896, %f336;
	fma.rn.f32 	%f338, %f89, %f897, %f337;
	fma.rn.f32 	%f339, %f92, %f895, %f338;
	fma.rn.f32 	%f340, %f91, %f894, %f339;
	add.s64 	%rd102, %rd17, %rd100;
	st.global.f32 	[%rd102], %f340;
	ld.global.nc.f32 	%f341, [%rd101+4];
	mul.f32 	%f342, %f89, %f341;
	fma.rn.f32 	%f343, %f90, %f335, %f342;
	fma.rn.f32 	%f344, %f89, %f896, %f343;
	fma.rn.f32 	%f345, %f92, %f894, %f344;
	fma.rn.f32 	%f346, %f91, %f340, %f345;
	st.global.f32 	[%rd102+4], %f346;
	ld.global.nc.f32 	%f347, [%rd101+8];
	mul.f32 	%f348, %f89, %f347;
	fma.rn.f32 	%f349, %f90, %f341, %f348;
	fma.rn.f32 	%f350, %f89, %f335, %f349;
	fma.rn.f32 	%f351, %f92, %f340, %f350;
	fma.rn.f32 	%f352, %f91, %f346, %f351;
	st.global.f32 	[%rd102+8], %f352;
	ld.global.nc.f32 	%f353, [%rd101+12];
	mul.f32 	%f354, %f89, %f353;
	fma.rn.f32 	%f355, %f90, %f347, %f354;
	fma.rn.f32 	%f356, %f89, %f341, %f355;
	fma.rn.f32 	%f357, %f92, %f346, %f356;
	fma.rn.f32 	%f358, %f91, %f352, %f357;
	st.global.f32 	[%rd102+12], %f358;
	ld.global.nc.f32 	%f359, [%rd101+16];
	mul.f32 	%f360, %f89, %f359;
	fma.rn.f32 	%f361, %f90, %f353, %f360;
	fma.rn.f32 	%f362, %f89, %f347, %f361;
	fma.rn.f32 	%f363, %f92, %f352, %f362;
	fma.rn.f32 	%f364, %f91, %f358, %f363;
	st.global.f32 	[%rd102+16], %f364;
	ld.global.nc.f32 	%f365, [%rd101+20];
	mul.f32 	%f366, %f89, %f365;
	fma.rn.f32 	%f367, %f90, %f359, %f366;
	fma.rn.f32 	%f368, %f89, %f353, %f367;
	fma.rn.f32 	%f369, %f92, %f358, %f368;
	fma.rn.f32 	%f370, %f91, %f364, %f369;
	st.global.f32 	[%rd102+20], %f370;
	ld.global.nc.f32 	%f371, [%rd101+24];
	mul.f32 	%f372, %f89, %f371;
	fma.rn.f32 	%f373, %f90, %f365, %f372;
	fma.rn.f32 	%f374, %f89, %f359, %f373;
	fma.rn.f32 	%f375, %f92, %f364, %f374;
	fma.rn.f32 	%f376, %f91, %f370, %f375;
	st.global.f32 	[%rd102+24], %f376;
	ld.global.nc.f32 	%f377, [%rd101+28];
	mul.f32 	%f378, %f89, %f377;
	fma.rn.f32 	%f379, %f90, %f371, %f378;
	fma.rn.f32 	%f380, %f89, %f365, %f379;
	fma.rn.f32 	%f381, %f92, %f370, %f380;
	fma.rn.f32 	%f382, %f91, %f376, %f381;
	st.global.f32 	[%rd102+28], %f382;
	ld.global.nc.f32 	%f383, [%rd101+32];
	mul.f32 	%f384, %f89, %f383;
	fma.rn.f32 	%f385, %f90, %f377, %f384;
	fma.rn.f32 	%f386, %f89, %f371, %f385;
	fma.rn.f32 	%f387, %f92, %f376, %f386;
	fma.rn.f32 	%f388, %f91, %f382, %f387;
	st.global.f32 	[%rd102+32], %f388;
	ld.global.nc.f32 	%f389, [%rd101+36];
	mul.f32 	%f390, %f89, %f389;
	fma.rn.f32 	%f391, %f90, %f383, %f390;
	fma.rn.f32 	%f392, %f89, %f377, %f391;
	fma.rn.f32 	%f393, %f92, %f382, %f392;
	fma.rn.f32 	%f394, %f91, %f388, %f393;
	st.global.f32 	[%rd102+36], %f394;
	ld.global.nc.f32 	%f395, [%rd101+40];
	mul.f32 	%f396, %f89, %f395;
	fma.rn.f32 	%f397, %f90, %f389, %f396;
	fma.rn.f32 	%f398, %f89, %f383, %f397;
	fma.rn.f32 	%f399, %f92, %f388, %f398;
	fma.rn.f32 	%f400, %f91, %f394, %f399;
	st.global.f32 	[%rd102+40], %f400;
	ld.global.nc.f32 	%f401, [%rd101+44];
	mul.f32 	%f402, %f89, %f401;
	fma.rn.f32 	%f403, %f90, %f395, %f402;
	fma.rn.f32 	%f404, %f89, %f389, %f403;
	fma.rn.f32 	%f405, %f92, %f394, %f404;
	fma.rn.f32 	%f406, %f91, %f400, %f405;
	st.global.f32 	[%rd102+44], %f406;
	ld.global.nc.f32 	%f407, [%rd101+48];
	mul.f32 	%f408, %f89, %f407;
	fma.rn.f32 	%f409, %f90, %f401, %f408;
	fma.rn.f32 	%f410, %f89, %f395, %f409;
	fma.rn.f32 	%f411, %f92, %f400, %f410;
	fma.rn.f32 	%f412, %f91, %f406, %f411;
	st.global.f32 	[%rd102+48], %f412;
	ld.global.nc.f32 	%f413, [%rd101+52];
	mul.f32 	%f414, %f89, %f413;
	fma.rn.f32 	%f415, %f90, %f407, %f414;
	fma.rn.f32 	%f416, %f89, %f401, %f415;
	fma.rn.f32 	%f417, %f92, %f406, %f416;
	fma.rn.f32 	%f418, %f91, %f412, %f417;
	st.global.f32 	[%rd102+52], %f418;
	ld.global.nc.f32 	%f897, [%rd101+56];
	mul.f32 	%f419, %f89, %f897;
	fma.rn.f32 	%f420, %f90, %f413, %f419;
	fma.rn.f32 	%f421, %f89, %f407, %f420;
	fma.rn.f32 	%f422, %f92, %f412, %f421;
	fma.rn.f32 	%f895, %f91, %f418, %f422;
	st.global.f32 	[%rd102+56], %f895;
	ld.global.nc.f32 	%f896, [%rd101+60];
	mul.f32 	%f423, %f89, %f896;
	fma.rn.f32 	%f424, %f90, %f897, %f423;
	fma.rn.f32 	%f425, %f89, %f413, %f424;
	fma.rn.f32 	%f426, %f92, %f418, %f425;
	fma.rn.f32 	%f894, %f91, %f895, %f426;
	st.global.f32 	[%rd102+60], %f894;
	add.s32 	%r263, %r263, 16;
	add.s32 	%r262, %r262, 16;
	setp.eq.s32 	%p49, %r262, %r60;
	@%p49 bra 	$L__BB0_65;
	bra.uni 	$L__BB0_64;
$L__BB0_65:
	setp.eq.s32 	%p50, %r59, 0;
	@%p50 bra 	$L__BB0_75;
	setp.lt.u32 	%p51, %r56, 7;
	@%p51 bra 	$L__BB0_68;
	mul.wide.u32 	%rd103, %r263, 4;
	add.s64 	%rd104, %rd1, %rd103;
	ld.global.nc.f32 	%f427, [%rd104];
	mul.f32 	%f428, %f89, %f427;
	fma.rn.f32 	%f429, %f90, %f896, %f428;
	fma.rn.f32 	%f430, %f89, %f897, %f429;
	fma.rn.f32 	%f431, %f92, %f895, %f430;
	fma.rn.f32 	%f432, %f91, %f894, %f431;
	add.s64 	%rd105, %rd17, %rd103;
	st.global.f32 	[%rd105], %f432;
	ld.global.nc.f32 	%f433, [%rd104+4];
	mul.f32 	%f434, %f89, %f433;
	fma.rn.f32 	%f435, %f90, %f427, %f434;
	fma.rn.f32 	%f436, %f89, %f896, %f435;
	fma.rn.f32 	%f437, %f92, %f894, %f436;
	fma.rn.f32 	%f438, %f91, %f432, %f437;
	st.global.f32 	[%rd105+4], %f438;
	ld.global.nc.f32 	%f439, [%rd104+8];
	mul.f32 	%f440, %f89, %f439;
	fma.rn.f32 	%f441, %f90, %f433, %f440;
	fma.rn.f32 	%f442, %f89, %f427, %f441;
	fma.rn.f32 	%f443, %f92, %f432, %f442;
	fma.rn.f32 	%f444, %f91, %f438, %f443;
	st.global.f32 	[%rd105+8], %f444;
	ld.global.nc.f32 	%f445, [%rd104+12];
	mul.f32 	%f446, %f89, %f445;
	fma.rn.f32 	%f447, %f90, %f439, %f446;
	fma.rn.f32 	%f448, %f89, %f433, %f447;
	fma.rn.f32 	%f449, %f92, %f438, %f448;
	fma.rn.f32 	%f450, %f91, %f444, %f449;
	st.global.f32 	[%rd105+12], %f450;
	ld.global.nc.f32 	%f451, [%rd104+16];
	mul.f32 	%f452, %f89, %f451;
	fma.rn.f32 	%f453, %f90, %f445, %f452;
	fma.rn.f32 	%f454, %f89, %f439, %f453;
	fma.rn.f32 	%f455, %f92, %f444, %f454;
	fma.rn.f32 	%f456, %f91, %f450, %f455;
	st.global.f32 	[%rd105+16], %f456;
	ld.global.nc.f32 	%f457, [%rd104+20];
	mul.f32 	%f458, %f89, %f457;
	fma.rn.f32 	%f459, %f90, %f451, %f458;
	fma.rn.f32 	%f460, %f89, %f445, %f459;
	fma.rn.f32 	%f461, %f92, %f450, %f460;
	fma.rn.f32 	%f462, %f91, %f456, %f461;
	st.global.f32 	[%rd105+20], %f462;
	ld.global.nc.f32 	%f897, [%rd104+24];
	mul.f32 	%f463, %f89, %f897;
	fma.rn.f32 	%f464, %f90, %f457, %f463;
	fma.rn.f32 	%f465, %f89, %f451, %f464;
	fma.rn.f32 	%f466, %f92, %f456, %f465;
	fma.rn.f32 	%f895, %f91, %f462, %f466;
	st.global.f32 	[%rd105+24], %f895;
	ld.global.nc.f32 	%f896, [%rd104+28];
	mul.f32 	%f467, %f89, %f896;
	fma.rn.f32 	%f468, %f90, %f897, %f467;
	fma.rn.f32 	%f469, %f89, %f457, %f468;
	fma.rn.f32 	%f470, %f92, %f462, %f469;
	fma.rn.f32 	%f894, %f91, %f895, %f470;
	st.global.f32 	[%rd105+28], %f894;
	add.s32 	%r263, %r263, 8;
$L__BB0_68:
	ld.param.u32 	%r230, [highpass2_batch_f32_param_8];
	sub.s32 	%r179, %r131, %r230;
	add.s32 	%r180, %r179, 14;
	and.b32  	%r181, %r180, 7;
	setp.eq.s32 	%p52, %r181, 0;
	@%p52 bra 	$L__BB0_75;
	setp.lt.u32 	%p53, %r57, 3;
	@%p53 bra 	$L__BB0_71;
	mul.wide.u32 	%rd106, %r263, 4;
	add.s64 	%rd107, %rd1, %rd106;
	ld.global.nc.f32 	%f471, [%rd107];
	mul.f32 	%f472, %f89, %f471;
	fma.rn.f32 	%f473, %f90, %f896, %f472;
	fma.rn.f32 	%f474, %f89, %f897, %f473;
	fma.rn.f32 	%f475, %f92, %f895, %f474;
	fma.rn.f32 	%f476, %f91, %f894, %f475;
	add.s64 	%rd108, %rd17, %rd106;
	st.global.f32 	[%rd108], %f476;
	ld.global.nc.f32 	%f477, [%rd107+4];
	mul.f32 	%f478, %f89, %f477;
	fma.rn.f32 	%f479, %f90, %f471, %f478;
	fma.rn.f32 	%f480, %f89, %f896, %f479;
	fma.rn.f32 	%f481, %f92, %f894, %f480;
	fma.rn.f32 	%f482, %f91, %f476, %f481;
	st.global.f32 	[%rd108+4], %f482;
	ld.global.nc.f32 	%f897, [%rd107+8];
	mul.f32 	%f483, %f89, %f897;
	fma.rn.f32 	%f484, %f90, %f477, %f483;
	fma.rn.f32 	%f485, %f89, %f471, %f484;
	fma.rn.f32 	%f486, %f92, %f476, %f485;
	fma.rn.f32 	%f895, %f91, %f482, %f486;
	st.global.f32 	[%rd108+8], %f895;
	ld.global.nc.f32 	%f896, [%rd107+12];
	mul.f32 	%f487, %f89, %f896;
	fma.rn.f32 	%f488, %f90, %f897, %f487;
	fma.rn.f32 	%f489, %f89, %f477, %f488;
	fma.rn.f32 	%f490, %f92, %f482, %f489;
	fma.rn.f32 	%f894, %f91, %f895, %f490;
	st.global.f32 	[%rd108+12], %f894;
	add.s32 	%r263, %r263, 4;
$L__BB0_71:
	setp.eq.s32 	%p54, %r61, 0;
	@%p54 bra 	$L__BB0_75;
	setp.eq.s32 	%p55, %r61, 1;
	mul.wide.u32 	%rd109, %r263, 4;
	add.s64 	%rd18, %rd1, %rd109;
	ld.global.nc.f32 	%f121, [%rd18];
	mul.f32 	%f491, %f89, %f121;
	fma.rn.f32 	%f492, %f90, %f896, %f491;
	fma.rn.f32 	%f493, %f89, %f897, %f492;
	fma.rn.f32 	%f494, %f92, %f895, %f493;
	fma.rn.f32 	%f122, %f91, %f894, %f494;
	add.s64 	%rd19, %rd17, %rd109;
	st.global.f32 	[%rd19], %f122;
	@%p55 bra 	$L__BB0_75;
	setp.eq.s32 	%p56, %r61, 2;
	ld.global.nc.f32 	%f123, [%rd18+4];
	mul.f32 	%f495, %f89, %f123;
	fma.rn.f32 	%f496, %f90, %f121, %f495;
	fma.rn.f32 	%f497, %f89, %f896, %f496;
	fma.rn.f32 	%f498, %f92, %f894, %f497;
	fma.rn.f32 	%f124, %f91, %f122, %f498;
	st.global.f32 	[%rd19+4], %f124;
	@%p56 bra 	$L__BB0_75;
	ld.global.nc.f32 	%f499, [%rd18+8];
	mul.f32 	%f500, %f89, %f499;
	fma.rn.f32 	%f501, %f90, %f123, %f500;
	fma.rn.f32 	%f502, %f89, %f121, %f501;
	fma.rn.f32 	%f503, %f92, %f122, %f502;
	fma.rn.f32 	%f504, %f91, %f124, %f503;
	st.global.f32 	[%rd19+8], %f504;
$L__BB0_75:
	add.s32 	%r2, %r2, %r5;
	setp.lt.s32 	%p57, %r2, %r132;
	@%p57 bra 	$L__BB0_48;
	bra.uni 	$L__BB0_123;
$L__BB0_76:
	ld.param.u32 	%r225, [highpass2_batch_f32_param_8];
	sub.s32 	%r152, %r131, %r225;
	add.s32 	%r153, %r152, -2;
	add.s32 	%r81, %r152, -3;
	add.s32 	%r154, %r152, 14;
	and.b32  	%r155, %r154, 15;
	add.s32 	%r82, %r155, -1;
	add.s32 	%r156, %r152, 6;
	and.b32  	%r157, %r156, 7;
	add.s32 	%r83, %r157, -1;
	ld.global.nc.f32 	%f125, [%rd8];
	ld.global.nc.f32 	%f126, [%rd8+4];
	and.b32  	%r84, %r153, 15;
	and.b32  	%r85, %r153, -16;
	and.b32  	%r86, %r154, 7;
	and.b32  	%r87, %r156, 3;
$L__BB0_77:
	setp.lt.s32 	%p27, %r3, %r131;
	mul.wide.s32 	%rd65, %r2, 4;
	add.s64 	%rd66, %rd6, %rd65;
	ld.global.nc.f32 	%f127, [%rd66];
	add.s64 	%rd67, %rd5, %rd65;
	ld.global.nc.f32 	%f128, [%rd67];
	add.s64 	%rd68, %rd4, %rd65;
	ld.global.nc.f32 	%f129, [%rd68];
	add.s64 	%rd69, %rd3, %rd65;
	ld.global.nc.f32 	%f130, [%rd69];
	mul.wide.s32 	%rd70, %r2, %r131;
	shl.b64 	%rd71, %rd70, 2;
	add.s64 	%rd21, %rd2, %rd71;
	add.s64 	%rd73, %rd21, %rd49;
	st.global.f32 	[%rd73], %f125;
	st.global.f32 	[%rd73+4], %f126;
	@%p27 bra 	$L__BB0_79;
$L__BB0_78:
	add.s32 	%r2, %r2, %r5;
	setp.lt.s32 	%p37, %r2, %r132;
	@%p37 bra 	$L__BB0_77;
	bra.uni 	$L__BB0_123;
$L__BB0_79:
	setp.lt.u32 	%p28, %r81, 15;
	mov.u32 	%r272, %r3;
	mov.f32 	%f910, %f126;
	mov.f32 	%f911, %f125;
	mov.f32 	%f912, %f126;
	mov.f32 	%f913, %f125;
	@%p28 bra 	$L__BB0_82;
	mov.b32 	%r271, 0;
	mov.u32 	%r272, %r3;
	mov.f32 	%f910, %f126;
	mov.f32 	%f911, %f125;
	mov.f32 	%f912, %f126;
	mov.f32 	%f913, %f125;
$L__BB0_81:
	.pragma "nounroll";
	mul.wide.s32 	%rd74, %r272, 4;
	add.s64 	%rd75, %rd1, %rd74;
	ld.global.nc.f32 	%f165, [%rd75];
	mul.f32 	%f166, %f127, %f165;
	fma.rn.f32 	%f167, %f128, %f912, %f166;
	fma.rn.f32 	%f168, %f127, %f913, %f167;
	fma.rn.f32 	%f169, %f130, %f911, %f168;
	fma.rn.f32 	%f170, %f129, %f910, %f169;
	add.s64 	%rd76, %rd21, %rd74;
	st.global.f32 	[%rd76], %f170;
	ld.global.nc.f32 	%f171, [%rd75+4];
	mul.f32 	%f172, %f127, %f171;
	fma.rn.f32 	%f173, %f128, %f165, %f172;
	fma.rn.f32 	%f174, %f127, %f912, %f173;
	fma.rn.f32 	%f175, %f130, %f910, %f174;
	fma.rn.f32 	%f176, %f129, %f170, %f175;
	st.global.f32 	[%rd76+4], %f176;
	ld.global.nc.f32 	%f177, [%rd75+8];
	mul.f32 	%f178, %f127, %f177;
	fma.rn.f32 	%f179, %f128, %f171, %f178;
	fma.rn.f32 	%f180, %f127, %f165, %f179;
	fma.rn.f32 	%f181, %f130, %f170, %f180;
	fma.rn.f32 	%f182, %f129, %f176, %f181;
	st.global.f32 	[%rd76+8], %f182;
	ld.global.nc.f32 	%f183, [%rd75+12];
	mul.f32 	%f184, %f127, %f183;
	fma.rn.f32 	%f185, %f128, %f177, %f184;
	fma.rn.f32 	%f186, %f127, %f171, %f185;
	fma.rn.f32 	%f187, %f130, %f176, %f186;
	fma.rn.f32 	%f188, %f129, %f182, %f187;
	st.global.f32 	[%rd76+12], %f188;
	ld.global.nc.f32 	%f189, [%rd75+16];
	mul.f32 	%f190, %f127, %f189;
	fma.rn.f32 	%f191, %f128, %f183, %f190;
	fma.rn.f32 	%f192, %f127, %f177, %f191;
	fma.rn.f32 	%f193, %f130, %f182, %f192;
	fma.rn.f32 	%f194, %f129, %f188, %f193;
	st.global.f32 	[%rd76+16], %f194;
	ld.global.nc.f32 	%f195, [%rd75+20];
	mul.f32 	%f196, %f127, %f195;
	fma.rn.f32 	%f197, %f128, %f189, %f196;
	fma.rn.f32 	%f198, %f127, %f183, %f197;
	fma.rn.f32 	%f199, %f130, %f188, %f198;
	fma.rn.f32 	%f200, %f129, %f194, %f199;
	st.global.f32 	[%rd76+20], %f200;
	ld.global.nc.f32 	%f201, [%rd75+24];
	mul.f32 	%f202, %f127, %f201;
	fma.rn.f32 	%f203, %f128, %f195, %f202;
	fma.rn.f32 	%f204, %f127, %f189, %f203;
	fma.rn.f32 	%f205, %f130, %f194, %f204;
	fma.rn.f32 	%f206, %f129, %f200, %f205;
	st.global.f32 	[%rd76+24], %f206;
	ld.global.nc.f32 	%f207, [%rd75+28];
	mul.f32 	%f208, %f127, %f207;
	fma.rn.f32 	%f209, %f128, %f201, %f208;
	fma.rn.f32 	%f210, %f127, %f195, %f209;
	fma.rn.f32 	%f211, %f130, %f200, %f210;
	fma.rn.f32 	%f212, %f129, %f206, %f211;
	st.global.f32 	[%rd76+28], %f212;
	ld.global.nc.f32 	%f213, [%rd75+32];
	mul.f32 	%f214, %f127, %f213;
	fma.rn.f32 	%f215, %f128, %f207, %f214;
	fma.rn.f32 	%f216, %f127, %f201, %f215;
	fma.rn.f32 	%f217, %f130, %f206, %f216;
	fma.rn.f32 	%f218, %f129, %f212, %f217;
	st.global.f32 	[%rd76+32], %f218;
	ld.global.nc.f32 	%f219, [%rd75+36];
	mul.f32 	%f220, %f127, %f219;
	fma.rn.f32 	%f221, %f128, %f213, %f220;
	fma.rn.f32 	%f222, %f127, %f207, %f221;
	fma.rn.f32 	%f223, %f130, %f212, %f222;
	fma.rn.f32 	%f224, %f129, %f218, %f223;
	st.global.f32 	[%rd76+36], %f224;
	ld.global.nc.f32 	%f225, [%rd75+40];
	mul.f32 	%f226, %f127, %f225;
	fma.rn.f32 	%f227, %f128, %f219, %f226;
	fma.rn.f32 	%f228, %f127, %f213, %f227;
	fma.rn.f32 	%f229, %f130, %f218, %f228;
	fma.rn.f32 	%f230, %f129, %f224, %f229;
	st.global.f32 	[%rd76+40], %f230;
	ld.global.nc.f32 	%f231, [%rd75+44];
	mul.f32 	%f232, %f127, %f231;
	fma.rn.f32 	%f233, %f128, %f225, %f232;
	fma.rn.f32 	%f234, %f127, %f219, %f233;
	fma.rn.f32 	%f235, %f130, %f224, %f234;
	fma.rn.f32 	%f236, %f129, %f230, %f235;
	st.global.f32 	[%rd76+44], %f236;
	ld.global.nc.f32 	%f237, [%rd75+48];
	mul.f32 	%f238, %f127, %f237;
	fma.rn.f32 	%f239, %f128, %f231, %f238;
	fma.rn.f32 	%f240, %f127, %f225, %f239;
	fma.rn.f32 	%f241, %f130, %f230, %f240;
	fma.rn.f32 	%f242, %f129, %f236, %f241;
	st.global.f32 	[%rd76+48], %f242;
	ld.global.nc.f32 	%f243, [%rd75+52];
	mul.f32 	%f244, %f127, %f243;
	fma.rn.f32 	%f245, %f128, %f237, %f244;
	fma.rn.f32 	%f246, %f127, %f231, %f245;
	fma.rn.f32 	%f247, %f130, %f236, %f246;
	fma.rn.f32 	%f248, %f129, %f242, %f247;
	st.global.f32 	[%rd76+52], %f248;
	ld.global.nc.f32 	%f913, [%rd75+56];
	mul.f32 	%f249, %f127, %f913;
	fma.rn.f32 	%f250, %f128, %f243, %f249;
	fma.rn.f32 	%f251, %f127, %f237, %f250;
	fma.rn.f32 	%f252, %f130, %f242, %f251;
	fma.rn.f32 	%f911, %f129, %f248, %f252;
	st.global.f32 	[%rd76+56], %f911;
	ld.global.nc.f32 	%f912, [%rd75+60];
	mul.f32 	%f253, %f127, %f912;
	fma.rn.f32 	%f254, %f128, %f913, %f253;
	fma.rn.f32 	%f255, %f127, %f243, %f254;
	fma.rn.f32 	%f256, %f130, %f248, %f255;
	fma.rn.f32 	%f910, %f129, %f911, %f256;
	st.global.f32 	[%rd76+60], %f910;
	add.s32 	%r272, %r272, 16;
	add.s32 	%r271, %r271, 16;
	setp.eq.s32 	%p29, %r271, %r85;
	@%p29 bra 	$L__BB0_82;
	bra.uni 	$L__BB0_81;
$L__BB0_82:
	setp.eq.s32 	%p30, %r84, 0;
	@%p30 bra 	$L__BB0_78;
	setp.lt.u32 	%p31, %r82, 7;
	@%p31 bra 	$L__BB0_85;
	mul.wide.s32 	%rd77, %r272, 4;
	add.s64 	%rd78, %rd1, %rd77;
	ld.global.nc.f32 	%f257, [%rd78];
	mul.f32 	%f258, %f127, %f257;
	fma.rn.f32 	%f259, %f128, %f912, %f258;
	fma.rn.f32 	%f260, %f127, %f913, %f259;
	fma.rn.f32 	%f261, %f130, %f911, %f260;
	fma.rn.f32 	%f262, %f129, %f910, %f261;
	add.s64 	%rd79, %rd21, %rd77;
	st.global.f32 	[%rd79], %f262;
	ld.global.nc.f32 	%f263, [%rd78+4];
	mul.f32 	%f264, %f127, %f263;
	fma.rn.f32 	%f265, %f128, %f257, %f264;
	fma.rn.f32 	%f266, %f127, %f912, %f265;
	fma.rn.f32 	%f267, %f130, %f910, %f266;
	fma.rn.f32 	%f268, %f129, %f262, %f267;
	st.global.f32 	[%rd79+4], %f268;
	ld.global.nc.f32 	%f269, [%rd78+8];
	mul.f32 	%f270, %f127, %f269;
	fma.rn.f32 	%f271, %f128, %f263, %f270;
	fma.rn.f32 	%f272, %f127, %f257, %f271;
	fma.rn.f32 	%f273, %f130, %f262, %f272;
	fma.rn.f32 	%f274, %f129, %f268, %f273;
	st.global.f32 	[%rd79+8], %f274;
	ld.global.nc.f32 	%f275, [%rd78+12];
	mul.f32 	%f276, %f127, %f275;
	fma.rn.f32 	%f277, %f128, %f269, %f276;
	fma.rn.f32 	%f278, %f127, %f263, %f277;
	fma.rn.f32 	%f279, %f130, %f268, %f278;
	fma.rn.f32 	%f280, %f129, %f274, %f279;
	st.global.f32 	[%rd79+12], %f280;
	ld.global.nc.f32 	%f281, [%rd78+16];
	mul.f32 	%f282, %f127, %f281;
	fma.rn.f32 	%f283, %f128, %f275, %f282;
	fma.rn.f32 	%f284, %f127, %f269, %f283;
	fma.rn.f32 	%f285, %f130, %f274, %f284;
	fma.rn.f32 	%f286, %f129, %f280, %f285;
	st.global.f32 	[%rd79+16], %f286;
	ld.global.nc.f32 	%f287, [%rd78+20];
	mul.f32 	%f288, %f127, %f287;
	fma.rn.f32 	%f289, %f128, %f281, %f288;
	fma.rn.f32 	%f290, %f127, %f275, %f289;
	fma.rn.f32 	%f291, %f130, %f280, %f290;
	fma.rn.f32 	%f292, %f129, %f286, %f291;
	st.global.f32 	[%rd79+20], %f292;
	ld.global.nc.f32 	%f913, [%rd78+24];
	mul.f32 	%f293, %f127, %f913;
	fma.rn.f32 	%f294, %f128, %f287, %f293;
	fma.rn.f32 	%f295, %f127, %f281, %f294;
	fma.rn.f32 	%f296, %f130, %f286, %f295;
	fma.rn.f32 	%f911, %f129, %f292, %f296;
	st.global.f32 	[%rd79+24], %f911;
	ld.global.nc.f32 	%f912, [%rd78+28];
	mul.f32 	%f297, %f127, %f912;
	fma.rn.f32 	%f298, %f128, %f913, %f297;
	fma.rn.f32 	%f299, %f127, %f287, %f298;
	fma.rn.f32 	%f300, %f130, %f292, %f299;
	fma.rn.f32 	%f910, %f129, %f911, %f300;
	st.global.f32 	[%rd79+28], %f910;
	add.s32 	%r272, %r272, 8;
$L__BB0_85:
	setp.eq.s32 	%p32, %r86, 0;
	@%p32 bra 	$L__BB0_78;
	setp.lt.u32 	%p33, %r83, 3;
	@%p33 bra 	$L__BB0_88;
	mul.wide.s32 	%rd80, %r272, 4;
	add.s64 	%rd81, %rd1, %rd80;
	ld.global.nc.f32 	%f301, [%rd81];
	mul.f32 	%f302, %f127, %f301;
	fma.rn.f32 	%f303, %f128, %f912, %f302;
	fma.rn.f32 	%f304, %f127, %f913, %f303;
	fma.rn.f32 	%f305, %f130, %f911, %f304;
	fma.rn.f32 	%f306, %f129, %f910, %f305;
	add.s64 	%rd82, %rd21, %rd80;
	st.global.f32 	[%rd82], %f306;
	ld.global.nc.f32 	%f307, [%rd81+4];
	mul.f32 	%f308, %f127, %f307;
	fma.rn.f32 	%f309, %f128, %f301, %f308;
	fma.rn.f32 	%f310, %f127, %f912, %f309;
	fma.rn.f32 	%f311, %f130, %f910, %f310;
	fma.rn.f32 	%f312, %f129, %f306, %f311;
	st.global.f32 	[%rd82+4], %f312;
	ld.global.nc.f32 	%f913, [%rd81+8];
	mul.f32 	%f313, %f127, %f913;
	fma.rn.f32 	%f314, %f128, %f307, %f313;
	fma.rn.f32 	%f315, %f127, %f301, %f314;
	fma.rn.f32 	%f316, %f130, %f306, %f315;
	fma.rn.f32 	%f911, %f129, %f312, %f316;
	st.global.f32 	[%rd82+8], %f911;
	ld.global.nc.f32 	%f912, [%rd81+12];
	mul.f32 	%f317, %f127, %f912;
	fma.rn.f32 	%f318, %f128, %f913, %f317;
	fma.rn.f32 	%f319, %f127, %f307, %f318;
	fma.rn.f32 	%f320, %f130, %f312, %f319;
	fma.rn.f32 	%f910, %f129, %f911, %f320;
	st.global.f32 	[%rd82+12], %f910;
	add.s32 	%r272, %r272, 4;
$L__BB0_88:
	setp.eq.s32 	%p34, %r87, 0;
	@%p34 bra 	$L__BB0_78;
	setp.eq.s32 	%p35, %r87, 1;
	mul.wide.s32 	%rd83, %r272, 4;
	add.s64 	%rd22, %rd1, %rd83;
	ld.global.nc.f32 	%f159, [%rd22];
	mul.f32 	%f321, %f127, %f159;
	fma.rn.f32 	%f322, %f128, %f912, %f321;
	fma.rn.f32 	%f323, %f127, %f913, %f322;
	fma.rn.f32 	%f324, %f130, %f911, %f323;
	fma.rn.f32 	%f160, %f129, %f910, %f324;
	add.s64 	%rd23, %rd21, %rd83;
	st.global.f32 	[%rd23], %f160;
	@%p35 bra 	$L__BB0_78;
	setp.eq.s32 	%p36, %r87, 2;
	ld.global.nc.f32 	%f161, [%rd22+4];
	mul.f32 	%f325, %f127, %f161;
	fma.rn.f32 	%f326, %f128, %f159, %f325;
	fma.rn.f32 	%f327, %f127, %f912, %f326;
	fma.rn.f32 	%f328, %f130, %f910, %f327;
	fma.rn.f32 	%f162, %f129, %f160, %f328;
	st.global.f32 	[%rd23+4], %f162;
	@%p36 bra 	$L__BB0_78;
	ld.global.nc.f32 	%f329, [%rd22+8];
	mul.f32 	%f330, %f127, %f329;
	fma.rn.f32 	%f331, %f128, %f161, %f330;
	fma.rn.f32 	%f332, %f127, %f159, %f331;
	fma.rn.f32 	%f333, %f130, %f160, %f332;
	fma.rn.f32 	%f334, %f129, %f162, %f333;
	st.global.f32 	[%rd23+8], %f334;
	bra.uni 	$L__BB0_78;
$L__BB0_92:
	ld.param.u32 	%r222, [highpass2_batch_f32_param_8];
	setp.gt.s32 	%p13, %r222, 0;
	@%p13 bra 	$L__BB0_95;
	ld.global.nc.f32 	%f163, [%rd8];
$L__BB0_94:
	mul.wide.s32 	%rd50, %r2, %r131;
	add.s64 	%rd51, %rd50, %rd7;
	shl.b64 	%rd52, %rd51, 2;
	add.s64 	%rd53, %rd2, %rd52;
	st.global.f32 	[%rd53], %f163;
	add.s32 	%r2, %r2, %r5;
	setp.lt.s32 	%p14, %r2, %r132;
	@%p14 bra 	$L__BB0_94;
	bra.uni 	$L__BB0_123;
$L__BB0_95:
	ld.param.u32 	%r223, [highpass2_batch_f32_param_8];
	add.s32 	%r99, %r223, -1;
	and.b32  	%r100, %r223, 15;
	add.s32 	%r101, %r100, -1;
	and.b32  	%r102, %r223, 7;
	add.s32 	%r103, %r102, -1;
	and.b32  	%r104, %r223, 2147483632;
	and.b32  	%r105, %r223, 3;
	ld.global.nc.f32 	%f164, [%rd8];
$L__BB0_96:
	setp.lt.u32 	%p15, %r99, 15;
	mul.wide.s32 	%rd54, %r2, %r131;
	shl.b64 	%rd55, %rd54, 2;
	add.s64 	%rd24, %rd2, %rd55;
	mov.b32 	%r278, 0;
	@%p15 bra 	$L__BB0_99;
	mov.b32 	%r276, 0;
$L__BB0_98:
	.pragma "nounroll";
	mul.wide.u32 	%rd56, %r276, 4;
	add.s64 	%rd57, %rd24, %rd56;
	mov.b32 	%r146, 2147483647;
	st.global.u32 	[%rd57], %r146;
	st.global.u32 	[%rd57+4], %r146;
	st.global.u32 	[%rd57+8], %r146;
	st.global.u32 	[%rd57+12], %r146;
	st.global.u32 	[%rd57+16], %r146;
	st.global.u32 	[%rd57+20], %r146;
	st.global.u32 	[%rd57+24], %r146;
	st.global.u32 	[%rd57+28], %r146;
	st.global.u32 	[%rd57+32], %r146;
	st.global.u32 	[%rd57+36], %r146;
	st.global.u32 	[%rd57+40], %r146;
	st.global.u32 	[%rd57+44], %r146;
	st.global.u32 	[%rd57+48], %r146;
	st.global.u32 	[%rd57+52], %r146;
	st.global.u32 	[%rd57+56], %r146;
	st.global.u32 	[%rd57+60], %r146;
	add.s32 	%r276, %r276, 16;
	setp.ne.s32 	%p16, %r276, %r104;
	mov.u32 	%r278, %r104;
	@%p16 bra 	$L__BB0_98;
$L__BB0_99:
	setp.eq.s32 	%p17, %r100, 0;
	@%p17 bra 	$L__BB0_109;
	setp.lt.u32 	%p18, %r101, 7;
	@%p18 bra 	$L__BB0_102;
	mul.wide.u32 	%rd58, %r278, 4;
	add.s64 	%rd59, %rd24, %rd58;
	mov.b32 	%r147, 2147483647;
	st.global.u32 	[%rd59], %r147;
	st.global.u32 	[%rd59+4], %r147;
	st.global.u32 	[%rd59+8], %r147;
	st.global.u32 	[%rd59+12], %r147;
	st.global.u32 	[%rd59+16], %r147;
	st.global.u32 	[%rd59+20], %r147;
	st.global.u32 	[%rd59+24], %r147;
	st.global.u32 	[%rd59+28], %r147;
	add.s32 	%r278, %r278, 8;
$L__BB0_102:
	setp.eq.s32 	%p19, %r102, 0;
	@%p19 bra 	$L__BB0_109;
	setp.lt.u32 	%p20, %r103, 3;
	@%p20 bra 	$L__BB0_105;
	mul.wide.u32 	%rd60, %r278, 4;
	add.s64 	%rd61, %rd24, %rd60;
	mov.b32 	%r148, 2147483647;
	st.global.u32 	[%rd61], %r148;
	st.global.u32 	[%rd61+4], %r148;
	st.global.u32 	[%rd61+8], %r148;
	st.global.u32 	[%rd61+12], %r148;
	add.s32 	%r278, %r278, 4;
$L__BB0_105:
	setp.eq.s32 	%p21, %r105, 0;
	@%p21 bra 	$L__BB0_109;
	setp.eq.s32 	%p22, %r105, 1;
	mul.wide.u32 	%rd62, %r278, 4;
	add.s64 	%rd25, %rd24, %rd62;
	mov.b32 	%r149, 2147483647;
	st.global.u32 	[%rd25], %r149;
	@%p22 bra 	$L__BB0_109;
	setp.eq.s32 	%p23, %r105, 2;
	mov.b32 	%r150, 2147483647;
	st.global.u32 	[%rd25+4], %r150;
	@%p23 bra 	$L__BB0_109;
	mov.b32 	%r151, 2147483647;
	st.global.u32 	[%rd25+8], %r151;
$L__BB0_109:
	add.s64 	%rd64, %rd24, %rd49;
	st.global.f32 	[%rd64], %f164;
	add.s32 	%r2, %r2, %r5;
	setp.lt.s32 	%p24, %r2, %r132;
	@%p24 bra 	$L__BB0_96;
	bra.uni 	$L__BB0_123;
$L__BB0_110:
	and.b32  	%r117, %r131, 7;
	add.s32 	%r118, %r117, -1;
	and.b32  	%r119, %r131, 3;
	and.b32  	%r120, %r131, 2147483640;
	and.b32  	%r121, %r131, 1;
$L__BB0_111:
	setp.lt.u32 	%p4, %r131, 8;
	mul.wide.s32 	%rd26, %r2, %r131;
	mov.b32 	%r284, 0;
	@%p4 bra 	$L__BB0_114;
	mov.b32 	%r282, 0;
$L__BB0_113:
	.pragma "nounroll";
	cvt.u64.u32 	%rd33, %r282;
	add.s64 	%rd34, %rd26, %rd33;
	shl.b64 	%rd35, %rd34, 2;
	add.s64 	%rd36, %rd2, %rd35;
	mov.b32 	%r139, 2147483647;
	st.global.u32 	[%rd36], %r139;
	st.global.u32 	[%rd36+4], %r139;
	st.global.u32 	[%rd36+8], %r139;
	st.global.u32 	[%rd36+12], %r139;
	st.global.u32 	[%rd36+16], %r139;
	st.global.u32 	[%rd36+20], %r139;
	st.global.u32 	[%rd36+24], %r139;
	st.global.u32 	[%rd36+28], %r139;
	add.s32 	%r282, %r282, 8;
	setp.ne.s32 	%p5, %r282, %r120;
	mov.u32 	%r284, %r120;
	@%p5 bra 	$L__BB0_113;
$L__BB0_114:
	setp.eq.s32 	%p6, %r117, 0;
	@%p6 bra 	$L__BB0_122;
	setp.lt.u32 	%p7, %r118, 3;
	@%p7 bra 	$L__BB0_117;
	cvt.u64.u32 	%rd37, %r284;
	add.s64 	%rd38, %rd26, %rd37;
	shl.b64 	%rd39, %rd38, 2;
	add.s64 	%rd40, %rd2, %rd39;
	mov.b32 	%r140, 2147483647;
	st.global.u32 	[%rd40], %r140;
	st.global.u32 	[%rd40+4], %r140;
	st.global.u32 	[%rd40+8], %r140;
	st.global.u32 	[%rd40+12], %r140;
	add.s32 	%r284, %r284, 4;
$L__BB0_117:
	setp.eq.s32 	%p8, %r119, 0;
	@%p8 bra 	$L__BB0_122;
	setp.eq.s32 	%p9, %r119, 1;
	@%p9 bra 	$L__BB0_120;
	cvt.u64.u32 	%rd41, %r284;
	add.s64 	%rd42, %rd26, %rd41;
	shl.b64 	%rd43, %rd42, 2;
	add.s64 	%rd44, %rd2, %rd43;
	mov.b32 	%r141, 2147483647;
	st.global.u32 	[%rd44], %r141;
	st.global.u32 	[%rd44+4], %r141;
	add.s32 	%r284, %r284, 2;
$L__BB0_120:
	setp.eq.s32 	%p10, %r121, 0;
	@%p10 bra 	$L__BB0_122;
	cvt.u64.u32 	%rd45, %r284;
	add.s64 	%rd46, %rd26, %rd45;
	shl.b64 	%rd47, %rd46, 2;
	add.s64 	%rd48, %rd2, %rd47;
	mov.b32 	%r142, 2147483647;
	st.global.u32 	[%rd48], %r142;
$L__BB0_122:
	add.s32 	%r2, %r2, %r5;
	setp.lt.s32 	%p11, %r2, %r132;
	@%p11 bra 	$L__BB0_111;
$L__BB0_123:
	ret;

}
	// .globl	highpass2_batch_warp_scan_f32
.visible .entry highpass2_batch_warp_scan_f32(
	.param .u64 .ptr .align 1 highpass2_batch_warp_scan_f32_param_0,
	.param .u64 .ptr .align 1 highpass2_batch_warp_scan_f32_param_1,
	.param .u64 .ptr .align 1 highpass2_batch_warp_scan_f32_param_2,
	.param .u64 .ptr .align 1 highpass2_batch_warp_scan_f32_param_3,
	.param .u64 .ptr .align 1 highpass2_batch_warp_scan_f32_param_4,
	.param .u64 .ptr .align 1 highpass2_batch_warp_scan_f32_param_5,
	.param .u32 highpass2_batch_warp_scan_f32_param_6,
	.param .u32 highpass2_batch_warp_scan_f32_param_7,
	.param .u32 highpass2_batch_warp_scan_f32_param_8,
	.param .u64 .ptr .align 1 highpass2_batch_warp_scan_f32_param_9
)
{
	.reg .pred 	%p<74>;
	.reg .b32 	%r<169>;
	.reg .b32 	%f<184>;
	.reg .b64 	%rd<70>;

	ld.param.u64 	%rd26, [highpass2_batch_warp_scan_f32_param_0];
	ld.param.u64 	%rd21, [highpass2_batch_warp_scan_f32_param_2];
	ld.param.u64 	%rd22, [highpass2_batch_warp_scan_f32_param_3];
	ld.param.u64 	%rd23, [highpass2_batch_warp_scan_f32_param_4];
	ld.param.u64 	%rd24, [highpass2_batch_warp_scan_f32_param_5];
	ld.param.u32 	%r90, [highpass2_batch_warp_scan_f32_param_6];
	ld.param.u32 	%r92, [highpass2_batch_warp_scan_f32_param_7];
	ld.param.u32 	%r162, [highpass2_batch_warp_scan_f32_param_8];
	ld.param.u64 	%rd25, [highpass2_batch_warp_scan_f32_param_9];
	cvta.to.global.u64 	%rd1, %rd26;
	mov.u32 	%r1, %ctaid.x;
	setp.ge.s32 	%p7, %r1, %r92;
	setp.lt.s32 	%p8, %r90, 1;
	or.pred  	%p9, %p8, %p7;
	mov.u32 	%r165, %tid.x;
	setp.gt.u32 	%p10, %r165, 31;
	or.pred  	%p11, %p10, %p9;
	@%p11 bra 	$L__BB1_51;
	cvta.to.global.u64 	%rd2, %rd25;
	mul.wide.u32 	%rd3, %r90, %r1;
	shl.b64 	%rd27, %rd3, 2;
	add.s64 	%rd4, %rd2, %rd27;
	setp.gt.u32 	%p12, %r90, %r162;
	@%p12 bra 	$L__BB1_15;
	setp.ge.u32 	%p13, %r165, %r90;
	@%p13 bra 	$L__BB1_51;
	not.b32 	%r93, %r165;
	add.s32 	%r94, %r90, %r93;
	shr.u32 	%r95, %r94, 5;
	add.s32 	%r3, %r95, 1;
	and.b32  	%r4, %r3, 15;
	setp.lt.u32 	%p14, %r94, 480;
	@%p14 bra 	$L__BB1_6;
	and.b32  	%r96, %r3, 268435440;
	neg.s32 	%r149, %r96;
	mul.wide.u32 	%rd29, %r165, 4;
	add.s64 	%rd30, %rd27, %rd29;
	add.s64 	%rd31, %rd30, %rd2;
	add.s64 	%rd66, %rd31, 1024;
$L__BB1_5:
	.pragma "nounroll";
	mov.b32 	%r97, 2147483647;
	st.global.u32 	[%rd66+-1024], %r97;
	st.global.u32 	[%rd66+-896], %r97;
	st.global.u32 	[%rd66+-768], %r97;
	st.global.u32 	[%rd66+-640], %r97;
	st.global.u32 	[%rd66+-512], %r97;
	st.global.u32 	[%rd66+-384], %r97;
	st.global.u32 	[%rd66+-256], %r97;
	st.global.u32 	[%rd66+-128], %r97;
	st.global.u32 	[%rd66], %r97;
	st.global.u32 	[%rd66+128], %r97;
	st.global.u32 	[%rd66+256], %r97;
	st.global.u32 	[%rd66+384], %r97;
	st.global.u32 	[%rd66+512], %r97;
	st.global.u32 	[%rd66+640], %r97;
	st.global.u32 	[%rd66+768], %r97;
	st.global.u32 	[%rd66+896], %r97;
	add.s32 	%r165, %r165, 512;
	add.s32 	%r149, %r149, 16;
	add.s64 	%rd66, %rd66, 2048;
	setp.eq.s32 	%p15, %r149, 0;
	@%p15 bra 	$L__BB1_6;
	bra.uni 	$L__BB1_5;
$L__BB1_6:
	setp.eq.s32 	%p16, %r4, 0;
	@%p16 bra 	$L__BB1_51;
	and.b32  	%r81, %r3, 7;
	setp.lt.u32 	%p17, %r4, 8;
	@%p17 bra 	$L__BB1_9;
	mul.wide.u32 	%rd32, %r165, 4;
	add.s64 	%rd33, %rd4, %rd32;
	mov.b32 	%r98, 2147483647;
	st.global.u32 	[%rd33], %r98;
	st.global.u32 	[%rd33+128], %r98;
	st.global.u32 	[%rd33+256], %r98;
	st.global.u32 	[%rd33+384], %r98;
	st.global.u32 	[%rd33+512], %r98;
	st.global.u32 	[%rd33+640], %r98;
	st.global.u32 	[%rd33+768], %r98;
	st.global.u32 	[%rd33+896], %r98;
	add.s32 	%r165, %r165, 256;
$L__BB1_9:
	setp.eq.s32 	%p18, %r81, 0;
	@%p18 bra 	$L__BB1_51;
	and.b32  	%r84, %r3, 3;
	setp.lt.u32 	%p19, %r81, 4;
	@%p19 bra 	$L__BB1_12;
	mul.wide.u32 	%rd34, %r165, 4;
	add.s64 	%rd35, %rd4, %rd34;
	mov.b32 	%r99, 2147483647;
	st.global.u32 	[%rd35], %r99;
	st.global.u32 	[%rd35+128], %r99;
	st.global.u32 	[%rd35+256], %r99;
	st.global.u32 	[%rd35+384], %r99;
	add.s32 	%r165, %r165, 128;
$L__BB1_12:
	setp.eq.s32 	%p20, %r84, 0;
	@%p20 bra 	$L__BB1_51;
	mul.wide.u32 	%rd37, %r165, 4;
	add.s64 	%rd38, %rd27, %rd37;
	add.s64 	%rd69, %rd2, %rd38;
	neg.s32 	%r168, %r84;
$L__BB1_14:
	.pragma "nounroll";
	mov.b32 	%r100, 2147483647;
	st.global.u32 	[%rd69], %r100;
	add.s64 	%rd69, %rd69, 128;
	add.s32 	%r168, %r168, 1;
	setp.ne.s32 	%p21, %r168, 0;
	@%p21 bra 	$L__BB1_14;
	bra.uni 	$L__BB1_51;
$L__BB1_15:
	setp.ge.u32 	%p22, %r165, %r162;
	@%p22 bra 	$L__BB1_28;
	not.b32 	%r101, %r165;
	add.s32 	%r102, %r162, %r101;
	shr.u32 	%r103, %r102, 5;
	add.s32 	%r6, %r103, 1;
	and.b32  	%r7, %r6, 15;
	setp.lt.u32 	%p23, %r102, 480;
	mov.u32 	%r153, %r165;
	@%p23 bra 	$L__BB1_19;
	and.b32  	%r104, %r6, 268435440;
	neg.s32 	%r151, %r104;
	mul.wide.u32 	%rd40, %r165, 4;
	add.s64 	%rd41, %rd27, %rd40;
	add.s64 	%rd42, %rd41, %rd2;
	add.s64 	%rd67, %rd42, 1024;
	mov.u32 	%r153, %r165;
$L__BB1_18:
	.pragma "nounroll";
	mov.b32 	%r105, 2147483647;
	st.global.u32 	[%rd67+-1024], %r105;
	st.global.u32 	[%rd67+-896], %r105;
	st.global.u32 	[%rd67+-768], %r105;
	st.global.u32 	[%rd67+-640], %r105;
	st.global.u32 	[%rd67+-512], %r105;
	st.global.u32 	[%rd67+-384], %r105;
	st.global.u32 	[%rd67+-256], %r105;
	st.global.u32 	[%rd67+-128], %r105;
	st.global.u32 	[%rd67], %r105;
	st.global.u32 	[%rd67+128], %r105;
	st.global.u32 	[%rd67+256], %r105;
	st.global.u32 	[%rd67+384], %r105;
	st.global.u32 	[%rd67+512], %r105;
	st.global.u32 	[%rd67+640], %r105;
	st.global.u32 	[%rd67+768], %r105;
	st.global.u32 	[%rd67+896], %r105;
	add.s32 	%r153, %r153, 512;
	add.s32 	%r151, %r151, 16;
	add.s64 	%rd67, %rd67, 2048;
	setp.ne.s32 	%p24, %r151, 0;
	@%p24 bra 	$L__BB1_18;
$L__BB1_19:
	setp.eq.s32 	%p25, %r7, 0;
	@%p25 bra 	$L__BB1_28;
	and.b32  	%r18, %r6, 7;
	setp.lt.u32 	%p26, %r7, 8;
	@%p26 bra 	$L__BB1_22;
	mul.wide.u32 	%rd43, %r153, 4;
	add.s64 	%rd44, %rd4, %rd43;
	mov.b32 	%r106, 2147483647;
	st.global.u32 	[%rd44], %r106;
	st.global.u32 	[%rd44+128], %r106;
	st.global.u32 	[%rd44+256], %r106;
	st.global.u32 	[%rd44+384], %r106;
	st.global.u32 	[%rd44+512], %r106;
	st.global.u32 	[%rd44+640], %r106;
	st.global.u32 	[%rd44+768], %r106;
	st.global.u32 	[%rd44+896], %r106;
	add.s32 	%r153, %r153, 256;
$L__BB1_22:
	setp.eq.s32 	%p27, %r18, 0;
	@%p27 bra 	$L__BB1_28;
	and.b32  	%r21, %r6, 3;
	setp.lt.u32 	%p28, %r18, 4;
	@%p28 bra 	$L__BB1_25;
	mul.wide.u32 	%rd45, %r153, 4;
	add.s64 	%rd46, %rd4, %rd45;
	mov.b32 	%r107, 2147483647;
	st.global.u32 	[%rd46], %r107;
	st.global.u32 	[%rd46+128], %r107;
	st.global.u32 	[%rd46+256], %r107;
	st.global.u32 	[%rd46+384], %r107;
	add.s32 	%r153, %r153, 128;
$L__BB1_25:
	setp.eq.s32 	%p29, %r21, 0;
	@%p29 bra 	$L__BB1_28;
	mul.wide.u32 	%rd48, %r153, 4;
	add.s64 	%rd49, %rd27, %rd48;
	add.s64 	%rd68, %rd2, %rd49;
	neg.s32 	%r156, %r21;
$L__BB1_27:
	.pragma "nounroll";
	mov.b32 	%r108, 2147483647;
	st.global.u32 	[%rd68], %r108;
	add.s64 	%rd68, %rd68, 128;
	add.s32 	%r156, %r156, 1;
	setp.ne.s32 	%p30, %r156, 0;
	@%p30 bra 	$L__BB1_27;
$L__BB1_28:
	setp.ne.s32 	%p31, %r165, 0;
	@%p31 bra 	$L__BB1_31;
	mul.wide.u32 	%rd50, %r162, 4;
	add.s64 	%rd14, %rd1, %rd50;
	ld.global.nc.f32 	%f74, [%rd14];
	add.s64 	%rd15, %rd4, %rd50;
	st.global.f32 	[%rd15], %f74;
	add.s32 	%r109, %r162, 1;
	setp.ge.u32 	%p32, %r109, %r90;
	@%p32 bra 	$L__BB1_31;
	ld.global.nc.f32 	%f75, [%rd14+4];
	st.global.f32 	[%rd15+4], %f75;
$L__BB1_31:
	add.s32 	%r110, %r162, 1;
	setp.ge.u32 	%p33, %r110, %r90;
	@%p33 bra 	$L__BB1_51;
	setp.ne.s32 	%p34, %r165, 0;
	cvta.to.global.u64 	%rd51, %rd21;
	mul.wide.u32 	%rd52, %r1, 4;
	add.s64 	%rd53, %rd51, %rd52;
	ld.global.nc.f32 	%f1, [%rd53];
	cvta.to.global.u64 	%rd54, %rd22;
	add.s64 	%rd55, %rd54, %rd52;
	ld.global.nc.f32 	%f2, [%rd55];
	cvta.to.global.u64 	%rd56, %rd23;
	add.s64 	%rd57, %rd56, %rd52;
	ld.global.nc.f32 	%f3, [%rd57];
	cvta.to.global.u64 	%rd58, %rd24;
	add.s64 	%rd59, %rd58, %rd52;
	ld.global.nc.f32 	%f4, [%rd59];
	mov.b32 	%r157, 0;
	mov.u32 	%r158, %r157;
	@%p34 bra 	$L__BB1_34;
	mul.wide.u32 	%rd60, %r162, 4;
	add.s64 	%rd61, %rd1, %rd60;
	ld.global.nc.u32 	%r158, [%rd61];
	ld.global.nc.u32 	%r157, [%rd61+4];
$L__BB1_34:
	shfl.sync.idx.b32	%r163|%p1, %r157, 0, 31, -1;
	shfl.sync.idx.b32	%r164|%p2, %r158, 0, 31, -1;
	add.s32 	%r112, %r162, 2;
	setp.ge.u32 	%p35, %r112, %r90;
	@%p35 bra 	$L__BB1_51;
	sub.s32 	%r161, %r90, %r162;
	add.s32 	%r159, %r165, %r162;
	add.s32 	%r160, %r159, 2;
$L__BB1_36:
	mul.wide.s32 	%rd63, %r160, 4;
	add.s64 	%rd17, %rd1, %rd63;
	mov.b32 	%f5, %r164;
	add.s32 	%r43, %r159, 2;
	setp.ge.s32 	%p36, %r43, %r90;
	mov.f32 	%f157, 0f3F800000;
	mov.f32 	%f158, 0f00000000;
	mov.f32 	%f156, %f158;
	mov.f32 	%f155, %f158;
	mov.f32 	%f154, %f157;
	@%p36 bra 	$L__BB1_38;
	ld.global.nc.f32 	%f80, [%rd17];
	ld.global.nc.f32 	%f81, [%rd17+-4];
	ld.global.nc.f32 	%f82, [%rd17+-8];
	mul.f32 	%f83, %f1, %f80;
	fma.rn.f32 	%f84, %f2, %f81, %f83;
	fma.rn.f32 	%f158, %f1, %f82, %f84;
	mov.f32 	%f156, 0f3F800000;
	mov.f32 	%f157, 0f00000000;
	mov.f32 	%f155, %f4;
	mov.f32 	%f154, %f3;
$L__BB1_38:
	setp.eq.s32 	%p37, %r165, 0;
	mov.b32 	%r113, %f154;
	shfl.sync.up.b32	%r44|%p38, %r113, 1, 0, -1;
	mov.b32 	%r114, %f155;
	shfl.sync.up.b32	%r45|%p39, %r114, 1, 0, -1;
	mov.b32 	%r115, %f156;
	shfl.sync.up.b32	%r46|%p40, %r115, 1, 0, -1;
	mov.b32 	%r116, %f157;
	shfl.sync.up.b32	%r47|%p41, %r116, 1, 0, -1;
	mov.b32 	%r117, %f158;
	shfl.sync.up.b32	%r48|%p42, %r117, 1, 0, -1;
	mov.b32 	%r118, 0;
	shfl.sync.up.b32	%r49|%p43, %r118, 1, 0, -1;
	mov.f32 	%f165, 0f00000000;
	@%p37 bra 	$L__BB1_40;
	mov.b32 	%f86, %r49;
	mov.b32 	%f87, %r48;
	mov.b32 	%f88, %r47;
	mov.b32 	%f89, %r46;
	mov.b32 	%f90, %r45;
	mov.b32 	%f91, %r44;
	mul.f32 	%f92, %f155, %f89;
	fma.rn.f32 	%f12, %f154, %f91, %f92;
	mul.f32 	%f93, %f155, %f88;
	fma.rn.f32 	%f13, %f154, %f90, %f93;
	mul.f32 	%f94, %f157, %f89;
	fma.rn.f32 	%f14, %f156, %f91, %f94;
	mul.f32 	%f95, %f157, %f88;
	fma.rn.f32 	%f15, %f156, %f90, %f95;
	fma.rn.f32 	%f96, %f155, %f86, %f158;
	fma.rn.f32 	%f158, %f154, %f87, %f96;
	fma.rn.f32 	%f97, %f157, %f86, 0f00000000;
	fma.rn.f32 	%f165, %f156, %f87, %f97;
	mov.f32 	%f154, %f12;
	mov.f32 	%f155, %f13;
	mov.f32 	%f156, %f14;
	mov.f32 	%f157, %f15;
$L__BB1_40:
	setp.lt.u32 	%p44, %r165, 2;
	mov.b32 	%r119, %f154;
	shfl.sync.up.b32	%r50|%p45, %r119, 2, 0, -1;
	mov.b32 	%r120, %f155;
	shfl.sync.up.b32	%r51|%p46, %r120, 2, 0, -1;
	mov.b32 	%r121, %f156;
	shfl.sync.up.b32	%r52|%p47, %r121, 2, 0, -1;
	mov.b32 	%r122, %f157;
	shfl.sync.up.b32	%r53|%p48, %r122, 2, 0, -1;
	mov.b32 	%r123, %f158;
	shfl.sync.up.b32	%r54|%p49, %r123, 2, 0, -1;
	mov.b32 	%r124, %f165;
	shfl.sync.up.b32	%r55|%p50, %r124, 2, 0, -1;
	@%p44 bra 	$L__BB1_42;
	mov.b32 	%f98, %r55;
	mov.b32 	%f99, %r54;
	mov.b32 	%f100, %r53;
	mov.b32 	%f101, %r52;
	mov.b32 	%f102, %r51;
	mov.b32 	%f103, %r50;
	mul.f32 	%f104, %f155, %f101;
	fma.rn.f32 	%f24, %f154, %f103, %f104;
	mul.f32 	%f105, %f155, %f100;
	fma.rn.f32 	%f25, %f154, %f102, %f105;
	mul.f32 	%f106, %f157, %f101;
	fma.rn.f32 	%f26, %f156, %f103, %f106;
	mul.f32 	%f107, %f157, %f100;
	fma.rn.f32 	%f27, %f156, %f102, %f107;
	fma.rn.f32 	%f108, %f155, %f98, %f158;
	fma.rn.f32 	%f158, %f154, %f99, %f108;
	fma.rn.f32 	%f109, %f157, %f98, %f165;
	fma.rn.f32 	%f165, %f156, %f99, %f109;
	mov.f32 	%f154, %f24;
	mov.f32 	%f155, %f25;
	mov.f32 	%f156, %f26;
	mov.f32 	%f157, %f27;
$L__BB1_42:
	setp.lt.u32 	%p51, %r165, 4;
	mov.b32 	%r125, %f154;
	shfl.sync.up.b32	%r56|%p52, %r125, 4, 0, -1;
	mov.b32 	%r126, %f155;
	shfl.sync.up.b32	%r57|%p53, %r126, 4, 0, -1;
	mov.b32 	%r127, %f156;
	shfl.sync.up.b32	%r58|%p54, %r127, 4, 0, -1;
	mov.b32 	%r128, %f157;
	shfl.sync.up.b32	%r59|%p55, %r128, 4, 0, -1;
	mov.b32 	%r129, %f158;
	shfl.sync.up.b32	%r60|%p56, %r129, 4, 0, -1;
	mov.b32 	%r130, %f165;
	shfl.sync.up.b32	%r61|%p57, %r130, 4, 0, -1;
	@%p51 bra 	$L__BB1_44;
	mov.b32 	%f110, %r61;
	mov.b32 	%f111, %r60;
	mov.b32 	%f112, %r59;
	mov.b32 	%f113, %r58;
	mov.b32 	%f114, %r57;
	mov.b32 	%f115, %r56;
	mul.f32 	%f116, %f155, %f113;
	fma.rn.f32 	%f36, %f154, %f115, %f116;
	mul.f32 	%f117, %f155, %f112;
	fma.rn.f32 	%f37, %f154, %f114, %f117;
	mul.f32 	%f118, %f157, %f113;
	fma.rn.f32 	%f38, %f156, %f115, %f118;
	mul.f32 	%f119, %f157, %f112;
	fma.rn.f32 	%f39, %f156, %f114, %f119;
	fma.rn.f32 	%f120, %f155, %f110, %f158;
	fma.rn.f32 	%f158, %f154, %f111, %f120;
	fma.rn.f32 	%f121, %f157, %f110, %f165;
	fma.rn.f32 	%f165, %f156, %f111, %f121;
	mov.f32 	%f154, %f36;
	mov.f32 	%f155, %f37;
	mov.f32 	%f156, %f38;
	mov.f32 	%f157, %f39;
$L__BB1_44:
	setp.lt.u32 	%p58, %r165, 8;
	mov.b32 	%r131, %f154;
	shfl.sync.up.b32	%r62|%p59, %r131, 8, 0, -1;
	mov.b32 	%r132, %f155;
	shfl.sync.up.b32	%r63|%p60, %r132, 8, 0, -1;
	mov.b32 	%r133, %f156;
	shfl.sync.up.b32	%r64|%p61, %r133, 8, 0, -1;
	mov.b32 	%r134, %f157;
	shfl.sync.up.b32	%r65|%p62, %r134, 8, 0, -1;
	mov.b32 	%r135, %f158;
	shfl.sync.up.b32	%r66|%p63, %r135, 8, 0, -1;
	mov.b32 	%r136, %f165;
	shfl.sync.up.b32	%r67|%p64, %r136, 8, 0, -1;
	@%p58 bra 	$L__BB1_46;
	mov.b32 	%f122, %r67;
	mov.b32 	%f123, %r66;
	mov.b32 	%f124, %r65;
	mov.b32 	%f125, %r64;
	mov.b32 	%f126, %r63;
	mov.b32 	%f127, %r62;
	mul.f32 	%f128, %f155, %f125;
	fma.rn.f32 	%f48, %f154, %f127, %f128;
	mul.f32 	%f129, %f155, %f124;
	fma.rn.f32 	%f49, %f154, %f126, %f129;
	mul.f32 	%f130, %f157, %f125;
	fma.rn.f32 	%f50, %f156, %f127, %f130;
	mul.f32 	%f131, %f157, %f124;
	fma.rn.f32 	%f51, %f156, %f126, %f131;
	fma.rn.f32 	%f132, %f155, %f122, %f158;
	fma.rn.f32 	%f158, %f154, %f123, %f132;
	fma.rn.f32 	%f133, %f157, %f122, %f165;
	fma.rn.f32 	%f165, %f156, %f123, %f133;
	mov.f32 	%f154, %f48;
	mov.f32 	%f155, %f49;
	mov.f32 	%f156, %f50;
	mov.f32 	%f157, %f51;
$L__BB1_46:
	setp.lt.u32 	%p65, %r165, 16;
	mov.b32 	%r137, %f154;
	shfl.sync.up.b32	%r68|%p66, %r137, 16, 0, -1;
	mov.b32 	%r138, %f155;
	shfl.sync.up.b32	%r69|%p67, %r138, 16, 0, -1;
	mov.b32 	%r139, %f156;
	shfl.sync.up.b32	%r70|%p68, %r139, 16, 0, -1;
	mov.b32 	%r140, %f157;
	shfl.sync.up.b32	%r71|%p69, %r140, 16, 0, -1;
	mov.b32 	%r141, %f158;
	shfl.sync.up.b32	%r72|%p70, %r141, 16, 0, -1;
	mov.b32 	%r142, %f165;
	shfl.sync.up.b32	%r73|%p71, %r142, 16, 0, -1;
	@%p65 bra 	$L__BB1_48;
	mov.b32 	%f134, %r73;
	mov.b32 	%f135, %r72;
	mov.b32 	%f136, %r71;
	mov.b32 	%f137, %r70;
	mov.b32 	%f138, %r69;
	mov.b32 	%f139, %r68;
	mul.f32 	%f140, %f155, %f137;
	fma.rn.f32 	%f60, %f154, %f139, %f140;
	mul.f32 	%f141, %f155, %f136;
	fma.rn.f32 	%f61, %f154, %f138, %f141;
	mul.f32 	%f142, %f157, %f137;
	fma.rn.f32 	%f62, %f156, %f139, %f142;
	mul.f32 	%f143, %f157, %f136;
	fma.rn.f32 	%f63, %f156, %f138, %f143;
	fma.rn.f32 	%f144, %f155, %f134, %f158;
	fma.rn.f32 	%f158, %f154, %f135, %f144;
	fma.rn.f32 	%f145, %f157, %f134, %f165;
	fma.rn.f32 	%f165, %f156, %f135, %f145;
	mov.f32 	%f154, %f60;
	mov.f32 	%f155, %f61;
	mov.f32 	%f156, %f62;
	mov.f32 	%f157, %f63;
$L__BB1_48:
	mov.b32 	%f146, %r163;
	setp.ge.s32 	%p72, %r43, %r90;
	fma.rn.f32 	%f147, %f155, %f5, %f158;
	fma.rn.f32 	%f72, %f154, %f146, %f147;
	fma.rn.f32 	%f148, %f157, %f5, %f165;
	fma.rn.f32 	%f73, %f156, %f146, %f148;
	@%p72 bra 	$L__BB1_50;
	mul.wide.s32 	%rd64, %r160, 4;
	add.s64 	%rd65, %rd4, %rd64;
	st.global.f32 	[%rd65], %f72;
$L__BB1_50:
	add.s32 	%r143, %r161, -2;
	min.s32 	%r144, %r143, 32;
	add.s32 	%r145, %r144, -1;
	mov.b32 	%r146, %f72;
	shfl.sync.idx.b32	%r163|%p5, %r146, %r145, 31, -1;
	mov.b32 	%r147, %f73;
	shfl.sync.idx.b32	%r164|%p6, %r147, %r145, 31, -1;
	add.s32 	%r76, %r162, 32;
	add.s32 	%r148, %r162, 34;
	add.s32 	%r161, %r161, -32;
	add.s32 	%r160, %r160, 32;
	add.s32 	%r159, %r159, 32;
	setp.lt.s32 	%p73, %r148, %r90;
	mov.u32 	%r162, %r76;
	@%p73 bra 	$L__BB1_36;
$L__BB1_51:
	ret;

}
	// .globl	highpass2_many_series_one_param_f32
.visible .entry highpass2_many_series_one_param_f32(
	.param .u64 .ptr .align 1 highpass2_many_series_one_param_f32_param_0,
	.param .u64 .ptr .align 1 highpass2_many_series_one_param_f32_param_1,
	.param .u32 highpass2_many_series_one_param_f32_param_2,
	.param .f32 highpass2_many_series_one_param_f32_param_3,
	.param .f32 highpass2_many_series_one_param_f32_param_4,
	.param .f32 highpass2_many_series_one_param_f32_param_5,
	.param .f32 highpass2_many_series_one_param_f32_param_6,
	.param .u32 highpass2_many_series_one_param_f32_param_7,
	.param .u32 highpass2_many_series_one_param_f32_param_8,
	.param .u64 .ptr .align 1 highpass2_many_series_one_param_f32_param_9
)
{
	.reg .pred 	%p<31>;
	.reg .b32 	%r<85>;
	.reg .b32 	%f<89>;
	.reg .b64 	%rd<95>;

	ld.param.u64 	%rd16, [highpass2_many_series_one_param_f32_param_0];
	ld.param.f32 	%f33, [highpass2_many_series_one_param_f32_param_3];
	ld.param.f32 	%f34, [highpass2_many_series_one_param_f32_param_4];
	ld.param.f32 	%f35, [highpass2_many_series_one_param_f32_param_5];
	ld.param.f32 	%f36, [highpass2_many_series_one_param_f32_param_6];
	ld.param.u32 	%r38, [highpass2_many_series_one_param_f32_param_7];
	ld.param.u32 	%r39, [highpass2_many_series_one_param_f32_param_8];
	ld.param.u64 	%rd17, [highpass2_many_series_one_param_f32_param_9];
	cvta.to.global.u64 	%rd1, %rd16;
	cvta.to.global.u64 	%rd2, %rd17;
	mov.u32 	%r40, %ctaid.x;
	mov.u32 	%r1, %ntid.x;
	mov.u32 	%r41, %tid.x;
	mad.lo.s32 	%r73, %r40, %r1, %r41;
	setp.ge.s32 	%p1, %r73, %r38;
	@%p1 bra 	$L__BB2_37;
	setp.lt.s32 	%p2, %r39, 1;
	cvt.s64.s32 	%rd3, %r38;
	@%p2 bra 	$L__BB2_37;
	and.b32  	%r3, %r39, 7;
	and.b32  	%r42, %r39, 2147483640;
	neg.s32 	%r4, %r42;
	shl.b64 	%rd4, %rd3, 2;
	mov.u32 	%r43, %nctaid.x;
	mul.lo.s32 	%r5, %r1, %r43;
$L__BB2_3:
	ld.param.u64 	%rd93, [highpass2_many_series_one_param_f32_param_1];
	cvt.s64.s32 	%rd5, %r73;
	cvta.to.global.u64 	%rd18, %rd93;
	mul.wide.s32 	%rd19, %r73, 4;
	add.s64 	%rd20, %rd18, %rd19;
	ld.global.nc.u32 	%r7, [%rd20];
	setp.lt.u32 	%p3, %r7, %r39;
	@%p3 bra 	$L__BB2_15;
	setp.lt.u32 	%p4, %r39, 8;
	mov.b32 	%r83, 0;
	@%p4 bra 	$L__BB2_7;
	shl.b64 	%rd21, %rd5, 2;
	add.s64 	%rd94, %rd2, %rd21;
	mov.u32 	%r74, %r4;
$L__BB2_6:
	.pragma "nounroll";
	and.b32  	%r83, %r39, 2147483640;
	mov.b32 	%r45, 2147483647;
	st.global.u32 	[%rd94], %r45;
	add.s64 	%rd22, %rd94, %rd4;
	st.global.u32 	[%rd22], %r45;
	add.s64 	%rd23, %rd22, %rd4;
	st.global.u32 	[%rd23], %r45;
	add.s64 	%rd24, %rd23, %rd4;
	st.global.u32 	[%rd24], %r45;
	add.s64 	%rd25, %rd24, %rd4;
	st.global.u32 	[%rd25], %r45;
	add.s64 	%rd26, %rd25, %rd4;
	st.global.u32 	[%rd26], %r45;
	add.s64 	%rd27, %rd26, %rd4;
	st.global.u32 	[%rd27], %r45;
	add.s64 	%rd28, %rd27, %rd4;
	st.global.u32 	[%rd28], %r45;
	add.s32 	%r74, %r74, 8;
	shl.b64 	%rd29, %rd3, 5;
	add.s64 	%rd94, %rd94, %rd29;
	setp.eq.s32 	%p5, %r74, 0;
	@%p5 bra 	$L__BB2_7;
	bra.uni 	$L__BB2_6;
$L__BB2_7:
	setp.eq.s32 	%p6, %r3, 0;
	@%p6 bra 	$L__BB2_36;
	add.s32 	%r46, %r3, -1;
	setp.lt.u32 	%p7, %r46, 3;
	@%p7 bra 	$L__BB2_10;
	cvt.u64.u32 	%rd30, %r83;
	mad.lo.s64 	%rd31, %rd30, %rd3, %rd5;
	shl.b64 	%rd32, %rd31, 2;
	add.s64 	%rd33, %rd2, %rd32;
	mov.b32 	%r47, 2147483647;
	st.global.u32 	[%rd33], %r47;
	add.s64 	%rd34, %rd33, %rd4;
	st.global.u32 	[%rd34], %r47;
	add.s64 	%rd35, %rd34, %rd4;
	st.global.u32 	[%rd35], %r47;
	add.s64 	%rd36, %rd35, %rd4;
	st.global.u32 	[%rd36], %r47;
	add.s32 	%r83, %r83, 4;
$L__BB2_10:
	and.b32  	%r48, %r39, 3;
	setp.eq.s32 	%p8, %r48, 0;
	@%p8 bra 	$L__BB2_36;
	setp.eq.s32 	%p9, %r48, 1;
	@%p9 bra 	$L__BB2_13;
	cvt.u64.u32 	%rd37, %r83;
	mad.lo.s64 	%rd38, %rd37, %rd3, %rd5;
	shl.b64 	%rd39, %rd38, 2;
	add.s64 	%rd40, %rd2, %rd39;
	mov.b32 	%r49, 2147483647;
	st.global.u32 	[%rd40], %r49;
	add.s64 	%rd41, %rd40, %rd4;
	st.global.u32 	[%rd41], %r49;
	add.s32 	%r83, %r83, 2;
$L__BB2_13:
	and.b32  	%r50, %r39, 1;
	setp.eq.b32 	%p10, %r50, 1;
	not.pred 	%p11, %p10;
	@%p11 bra 	$L__BB2_36;
	cvt.u64.u32 	%rd42, %r83;
	mad.lo.s64 	%rd43, %rd42, %rd3, %rd5;
	shl.b64 	%rd44, %rd43, 2;
	add.s64 	%rd45, %rd2, %rd44;
	mov.b32 	%r51, 2147483647;
	st.global.u32 	[%rd45], %r51;
	bra.uni 	$L__BB2_36;
$L__BB2_15:
	setp.lt.s32 	%p12, %r7, 1;
	@%p12 bra 	$L__BB2_27;
	setp.lt.u32 	%p13, %r7, 8;
	mov.b32 	%r77, 0;
	@%p13 bra 	$L__BB2_19;
	mov.b32 	%r75, 0;
$L__BB2_18:
	.pragma "nounroll";
	cvt.u64.u32 	%rd46, %r75;
	mad.lo.s64 	%rd47, %rd46, %rd3, %rd5;
	shl.b64 	%rd48, %rd47, 2;
	add.s64 	%rd49, %rd2, %rd48;
	mov.b32 	%r54, 2147483647;
	st.global.u32 	[%rd49], %r54;
	add.s64 	%rd50, %rd49, %rd4;
	st.global.u32 	[%rd50], %r54;
	add.s64 	%rd51, %rd50, %rd4;
	st.global.u32 	[%rd51], %r54;
	add.s64 	%rd52, %rd51, %rd4;
	st.global.u32 	[%rd52], %r54;
	add.s64 	%rd53, %rd52, %rd4;
	st.global.u32 	[%rd53], %r54;
	add.s64 	%rd54, %rd53, %rd4;
	st.global.u32 	[%rd54], %r54;
	add.s64 	%rd55, %rd54, %rd4;
	st.global.u32 	[%rd55], %r54;
	add.s64 	%rd56, %rd55, %rd4;
	st.global.u32 	[%rd56], %r54;
	add.s32 	%r75, %r75, 8;
	and.b32  	%r77, %r7, 2147483640;
	setp.ne.s32 	%p14, %r75, %r77;
	@%p14 bra 	$L__BB2_18;
$L__BB2_19:
	and.b32  	%r15, %r7, 7;
	setp.eq.s32 	%p15, %r15, 0;
	@%p15 bra 	$L__BB2_27;
	setp.lt.u32 	%p16, %r15, 4;
	@%p16 bra 	$L__BB2_22;
	cvt.u64.u32 	%rd57, %r77;
	mad.lo.s64 	%rd58, %rd57, %rd3, %rd5;
	shl.b64 	%rd59, %rd58, 2;
	add.s64 	%rd60, %rd2, %rd59;
	mov.b32 	%r55, 2147483647;
	st.global.u32 	[%rd60], %r55;
	add.s64 	%rd61, %rd60, %rd4;
	st.global.u32 	[%rd61], %r55;
	add.s64 	%rd62, %rd61, %rd4;
	st.global.u32 	[%rd62], %r55;
	add.s64 	%rd63, %rd62, %rd4;
	st.global.u32 	[%rd63], %r55;
	add.s32 	%r77, %r77, 4;
$L__BB2_22:
	and.b32  	%r18, %r7, 3;
	setp.eq.s32 	%p17, %r18, 0;
	@%p17 bra 	$L__BB2_27;
	setp.eq.s32 	%p18, %r18, 1;
	@%p18 bra 	$L__BB2_25;
	cvt.u64.u32 	%rd64, %r77;
	mad.lo.s64 	%rd65, %rd64, %rd3, %rd5;
	shl.b64 	%rd66, %rd65, 2;
	add.s64 	%rd67, %rd2, %rd66;
	mov.b32 	%r56, 2147483647;
	st.global.u32 	[%rd67], %r56;
	add.s64 	%rd68, %rd67, %rd4;
	st.global.u32 	[%rd68], %r56;
	add.s32 	%r77, %r77, 2;
$L__BB2_25:
	and.b32  	%r57, %r7, 1;
	setp.eq.b32 	%p19, %r57, 1;
	not.pred 	%p20, %p19;
	@%p20 bra 	$L__BB2_27;
	cvt.u64.u32 	%rd69, %r77;
	mad.lo.s64 	%rd70, %rd69, %rd3, %rd5;
	shl.b64 	%rd71, %rd70, 2;
	add.s64 	%rd72, %rd2, %rd71;
	mov.b32 	%r58, 2147483647;
	st.global.u32 	[%rd72], %r58;
$L__BB2_27:
	cvt.u32.u64 	%r59, %rd5;
	mad.lo.s32 	%r60, %r7, %r38, %r59;
	mul.wide.s32 	%rd73, %r60, 4;
	add.s64 	%rd9, %rd1, %rd73;
	ld.global.nc.f32 	%f84, [%rd9];
	add.s64 	%rd10, %rd2, %rd73;
	st.global.f32 	[%rd10], %f84;
	add.s32 	%r61, %r7, 1;
	setp.ge.s32 	%p21, %r61, %r39;
	@%p21 bra 	$L__BB2_36;
	add.s64 	%rd74, %rd9, %rd4;
	ld.global.nc.f32 	%f78, [%rd74];
	add.s64 	%rd75, %rd10, %rd4;
	st.global.f32 	[%rd75], %f78;
	add.s32 	%r79, %r7, 2;
	add.s32 	%r62, %r7, 3;
	setp.ge.s32 	%p22, %r62, %r39;
	mov.f32 	%f82, %f84;
	mov.f32 	%f80, %f78;
	@%p22 bra 	$L__BB2_29;
	bra.uni 	$L__BB2_38;
$L__BB2_29:
	setp.ge.s32 	%p24, %r79, %r39;
	@%p24 bra 	$L__BB2_36;
	sub.s32 	%r66, %r39, %r79;
	and.b32  	%r23, %r66, 3;
	setp.eq.s32 	%p25, %r23, 0;
	mov.u32 	%r80, %r79;
	mov.f32 	%f81, %f80;
	mov.f32 	%f83, %f78;
	@%p25 bra 	$L__BB2_34;
	cvt.u32.u64 	%r67, %rd5;
	mad.lo.s32 	%r68, %r79, %r38, %r67;
	mul.wide.s32 	%rd81, %r68, 4;
	add.s64 	%rd11, %rd1, %rd81;
	ld.global.nc.f32 	%f7, [%rd11];
	mul.f32 	%f45, %f33, %f7;
	fma.rn.f32 	%f46, %f34, %f78, %f45;
	fma.rn.f32 	%f47, %f33, %f84, %f46;
	fma.rn.f32 	%f48, %f36, %f82, %f47;
	fma.rn.f32 	%f8, %f35, %f80, %f48;
	add.s64 	%rd12, %rd2, %rd81;
	st.global.f32 	[%rd12], %f8;
	add.s32 	%r80, %r79, 1;
	setp.eq.s32 	%p26, %r23, 1;
	mov.f32 	%f81, %f8;
	mov.f32 	%f82, %f80;
	mov.f32 	%f83, %f7;
	mov.f32 	%f84, %f78;
	@%p26 bra 	$L__BB2_34;
	add.s64 	%rd13, %rd11, %rd4;
	ld.global.nc.f32 	%f9, [%rd13];
	mul.f32 	%f49, %f33, %f9;
	fma.rn.f32 	%f50, %f34, %f7, %f49;
	fma.rn.f32 	%f51, %f33, %f78, %f50;
	fma.rn.f32 	%f52, %f36, %f80, %f51;
	fma.rn.f32 	%f10, %f35, %f8, %f52;
	add.s64 	%rd14, %rd12, %rd4;
	st.global.f32 	[%rd14], %f10;
	add.s32 	%r80, %r79, 2;
	setp.eq.s32 	%p27, %r23, 2;
	mov.f32 	%f81, %f10;
	mov.f32 	%f82, %f8;
	mov.f32 	%f83, %f9;
	mov.f32 	%f84, %f7;
	@%p27 bra 	$L__BB2_34;
	add.s64 	%rd82, %rd13, %rd4;
	ld.global.nc.f32 	%f83, [%rd82];
	mul.f32 	%f53, %f33, %f83;
	fma.rn.f32 	%f54, %f34, %f9, %f53;
	fma.rn.f32 	%f55, %f33, %f7, %f54;
	fma.rn.f32 	%f56, %f36, %f8, %f55;
	fma.rn.f32 	%f81, %f35, %f10, %f56;
	add.s64 	%rd83, %rd14, %rd4;
	st.global.f32 	[%rd83], %f81;
	add.s32 	%r80, %r79, 3;
	mov.f32 	%f82, %f10;
	mov.f32 	%f84, %f9;
$L__BB2_34:
	sub.s32 	%r69, %r79, %r39;
	setp.gt.u32 	%p28, %r69, -4;
	@%p28 bra 	$L__BB2_36;
$L__BB2_35:
	cvt.u32.u64 	%r70, %rd5;
	mad.lo.s32 	%r71, %r80, %r38, %r70;
	mul.wide.s32 	%rd84, %r71, 4;
	add.s64 	%rd85, %rd1, %rd84;
	ld.global.nc.f32 	%f57, [%rd85];
	mul.f32 	%f58, %f33, %f57;
	fma.rn.f32 	%f59, %f34, %f83, %f58;
	fma.rn.f32 	%f60, %f33, %f84, %f59;
	fma.rn.f32 	%f61, %f36, %f82, %f60;
	fma.rn.f32 	%f62, %f35, %f81, %f61;
	add.s64 	%rd86, %rd2, %rd84;
	st.global.f32 	[%rd86], %f62;
	add.s64 	%rd87, %rd85, %rd4;
	ld.global.nc.f32 	%f63, [%rd87];
	mul.f32 	%f64, %f33, %f63;
	fma.rn.f32 	%f65, %f34, %f57, %f64;
	fma.rn.f32 	%f66, %f33, %f83, %f65;
	fma.rn.f32 	%f67, %f36, %f81, %f66;
	fma.rn.f32 	%f68, %f35, %f62, %f67;
	add.s64 	%rd88, %rd86, %rd4;
	st.global.f32 	[%rd88], %f68;
	add.s64 	%rd89, %rd87, %rd4;
	ld.global.nc.f32 	%f84, [%rd89];
	mul.f32 	%f69, %f33, %f84;
	fma.rn.f32 	%f70, %f34, %f63, %f69;
	fma.rn.f32 	%f71, %f33, %f57, %f70;
	fma.rn.f32 	%f72, %f36, %f62, %f71;
	fma.rn.f32 	%f82, %f35, %f68, %f72;
	add.s64 	%rd90, %rd88, %rd4;
	st.global.f32 	[%rd90], %f82;
	add.s64 	%rd91, %rd89, %rd4;
	ld.global.nc.f32 	%f83, [%rd91];
	mul.f32 	%f73, %f33, %f83;
	fma.rn.f32 	%f74, %f34, %f84, %f73;
	fma.rn.f32 	%f75, %f33, %f63, %f74;
	fma.rn.f32 	%f76, %f36, %f68, %f75;
	fma.rn.f32 	%f81, %f35, %f82, %f76;
	add.s64 	%rd92, %rd90, %rd4;
	st.global.f32 	[%rd92], %f81;
	add.s32 	%r80, %r80, 4;
	setp.eq.s32 	%p29, %r80, %r39;
	@%p29 bra 	$L__BB2_36;
	bra.uni 	$L__BB2_35;
$L__BB2_36:
	cvt.u32.u64 	%r72, %rd5;
	add.s32 	%r73, %r72, %r5;
	setp.lt.s32 	%p30, %r73, %r38;
	@%p30 bra 	$L__BB2_3;
$L__BB2_37:
	ret;
$L__BB2_38:
	mad.lo.s32 	%r64, %r79, %r38, %r59;
	mul.wide.s32 	%rd76, %r64, 4;
	add.s64 	%rd77, %rd1, %rd76;
	ld.global.nc.f32 	%f21, [%rd77];
	mul.f32 	%f37, %f33, %f21;
	fma.rn.f32 	%f38, %f34, %f78, %f37;
	fma.rn.f32 	%f39, %f33, %f84, %f38;
	fma.rn.f32 	%f40, %f36, %f82, %f39;
	fma.rn.f32 	%f82, %f35, %f80, %f40;
	add.s64 	%rd78, %rd2, %rd76;
	st.global.f32 	[%rd78], %f82;
	add.s64 	%rd79, %rd77, %rd4;
	ld.global.nc.f32 	%f23, [%rd79];
	mul.f32 	%f41, %f33, %f23;
	fma.rn.f32 	%f42, %f34, %f21, %f41;
	fma.rn.f32 	%f43, %f33, %f78, %f42;
	fma.rn.f32 	%f44, %f36, %f80, %f43;
	fma.rn.f32 	%f80, %f35, %f82, %f44;
	add.s64 	%rd80, %rd78, %rd4;
	st.global.f32 	[%rd80], %f80;
	add.s32 	%r29, %r79, 2;
	add.s32 	%r65, %r79, 3;
	setp.lt.s32 	%p23, %r65, %r39;
	mov.f32 	%f84, %f21;
	mov.f32 	%f78, %f23;
	mov.u32 	%r79, %r29;
	@%p23 bra 	$L__BB2_38;
	bra.uni 	$L__BB2_29;

}


// ===== COMPILED SASS (sm_100) =====

	.target	sm_100

	.elftype	@"ET_EXEC"


//--------------------- .note.nv.tkinfo           --------------------------
	.section	.note.nv.tkinfo,"",@"SHT_NOTE"
	.sectionflags	@"SHF_NOTE_NV_TKINFO"
	.tkinfo
        /*0018*/ 	.word	0x00000002
        /*0030*/ 	.string	""
        /*0030*/ 	.string	"ptxas"
        /*0030*/ 	.string	"Cuda compilation tools, release 13.0, V13.0.88"
        /*0030*/ 	.string	"Build cuda_13.0.r13.0/compiler.36424714_0"
        /*0030*/ 	.string	"-arch sm_100 -m 64 "



//--------------------- .note.nv.cuinfo           --------------------------
	.section	.note.nv.cuinfo,"",@"SHT_NOTE"
	.sectionflags	@"SHF_NOTE_NV_CUINFO"
        /*0018*/ 	.short	0x0002
        /*001a*/ 	.short	0x0064
        /*001c*/ 	.short	0x0082
	.zero		2


//--------------------- .nv.info                  --------------------------
	.section	.nv.info,"",@"SHT_CUDA_INFO"
	.align	4


	//----- nvinfo : EIATTR_REGCOUNT
	.align		4
        /*0000*/ 	.byte	0x04, 0x2f
        /*0002*/ 	.short	(.L_1 - .L_0)
	.align		4
.L_0:
        /*0004*/ 	.word	index@(highpass2_batch_f32)
        /*0008*/ 	.word	0x00000020


	//----- nvinfo : EIATTR_FRAME_SIZE
	.align		4
.L_1:
        /*000c*/ 	.byte	0x04, 0x11
        /*000e*/ 	.short	(.L_3 - .L_2)
	.align		4
.L_2:
        /*0010*/ 	.word	index@(highpass2_batch_f32)
        /*0014*/ 	.word	0x00000000


	//----- nvinfo : EIATTR_REGCOUNT
	.align		4
.L_3:
        /*0018*/ 	.byte	0x04, 0x2f
        /*001a*/ 	.short	(.L_5 - .L_4)
	.align		4
.L_4:
        /*001c*/ 	.word	index@(highpass2_batch_warp_scan_f32)
        /*0020*/ 	.word	0x0000001c


	//----- nvinfo : EIATTR_FRAME_SIZE
	.align		4
.L_5:
        /*0024*/ 	.byte	0x04, 0x11
        /*0026*/ 	.short	(.L_7 - .L_6)
	.align		4
.L_6:
        /*0028*/ 	.word	index@(highpass2_batch_warp_scan_f32)
        /*002c*/ 	.word	0x00000000


	//----- nvinfo : EIATTR_REGCOUNT
	.align		4
.L_7:
        /*0030*/ 	.byte	0x04, 0x2f
        /*0032*/ 	.short	(.L_9 - .L_8)
	.align		4
.L_8:
        /*0034*/ 	.word	index@(highpass2_many_series_one_param_f32)
        /*0038*/ 	.word	0x00000020


	//----- nvinfo : EIATTR_FRAME_SIZE
	.align		4
.L_9:
        /*003c*/ 	.byte	0x04, 0x11
        /*003e*/ 	.short	(.L_11 - .L_10)
	.align		4
.L_10:
        /*0040*/ 	.word	index@(highpass2_many_series_one_param_f32)
        /*0044*/ 	.word	0x00000000


	//----- nvinfo : EIATTR_MIN_STACK_SIZE
	.align		4
.L_11:
        /*0048*/ 	.byte	0x04, 0x12
        /*004a*/ 	.short	(.L_13 - .L_12)
	.align		4
.L_12:
        /*004c*/ 	.word	index@(highpass2_many_series_one_param_f32)
        /*0050*/ 	.word	0x00000000


	//----- nvinfo : EIATTR_MIN_STACK_SIZE
	.align		4
.L_13:
        /*0054*/ 	.byte	0x04, 0x12
        /*0056*/ 	.short	(.L_15 - .L_14)
	.align		4
.L_14:
        /*0058*/ 	.word	index@(highpass2_batch_warp_scan_f32)
        /*005c*/ 	.word	0x00000000


	//----- nvinfo : EIATTR_MIN_STACK_SIZE
	.align		4
.L_15:
        /*0060*/ 	.byte	0x04, 0x12
        /*0062*/ 	.short	(.L_17 - .L_16)
	.align		4
.L_16:
        /*0064*/ 	.word	index@(highpass2_batch_f32)
        /*0068*/ 	.word	0x00000000
.L_17:


//--------------------- .nv.compat                --------------------------
	.section	.nv.compat,"",@"SHT_CUDA_COMPAT_INFO"
	.align	4
        /*0000*/ 	.byte	0x02, 0x09, 0x00, 0x00, 0x02, 0x02, 0x01, 0x00, 0x02, 0x05, 0x05, 0x00, 0x03, 0x07, 0x01, 0x01
        /*0010*/ 	.byte	0x02, 0x03, 0x00, 0x00, 0x02, 0x06, 0x01, 0x00, 0x04, 0x0b, 0x08, 0x00, 0x09, 0x00, 0x00, 0x00
        /*0020*/ 	.byte	0x00, 0x00, 0x00, 0x00


//--------------------- .nv.info.highpass2_many_series_one_param_f32 --------------------------
	.section	.nv.info.highpass2_many_series_one_param_f32,"",@"SHT_CUDA_INFO"
	.sectionflags	@""
	.align	4


	//----- nvinfo : EIATTR_CUDA_API_VERSION
	.align		4
        /*0000*/ 	.byte	0x04, 0x37
        /*0002*/ 	.short	(.L_19 - .L_18)
.L_18:
        /*0004*/ 	.word	0x00000082


	//----- nvinfo : EIATTR_KPARAM_INFO
	.align		4
.L_19:
        /*0008*/ 	.byte	0x04, 0x17
        /*000a*/ 	.short	(.L_21 - .L_20)
.L_20:
        /*000c*/ 	.word	0x00000000
        /*0010*/ 	.short	0x0009
        /*0012*/ 	.short	0x0030
        /*0014*/ 	.byte	0x00, 0xf5, 0x21, 0x00


	//----- nvinfo : EIATTR_KPARAM_INFO
	.align		4
.L_21:
        /*0018*/ 	.byte	0x04, 0x17
        /*001a*/ 	.short	(.L_23 - .L_22)
.L_22:
        /*001c*/ 	.word	0x00000000
        /*0020*/ 	.short	0x0008
        /*0022*/ 	.short	0x0028
        /*0024*/ 	.byte	0x00, 0xf0, 0x11, 0x00


	//----- nvinfo : EIATTR_KPARAM_INFO
	.align		4
.L_23:
        /*0028*/ 	.byte	0x04, 0x17
        /*002a*/ 	.short	(.L_25 - .L_24)
.L_24:
        /*002c*/ 	.word	0x00000000
        /*0030*/ 	.short	0x0007
        /*0032*/ 	.short	0x0024
        /*0034*/ 	.byte	0x00, 0xf0, 0x11, 0x00


	//----- nvinfo : EIATTR_KPARAM_INFO
	.align		4
.L_25:
        /*0038*/ 	.byte	0x04, 0x17
        /*003a*/ 	.short	(.L_27 - .L_26)
.L_26:
        /*003c*/ 	.word	0x00000000
        /*0040*/ 	.short	0x0006
        /*0042*/ 	.short	0x0020
        /*0044*/ 	.byte	0x00, 0xf0, 0x11, 0x00


	//----- nvinfo : EIATTR_KPARAM_INFO
	.align		4
.L_27:
        /*0048*/ 	.byte	0x04, 0x17
        /*004a*/ 	.short	(.L_29 - .L_28)
.L_28:
        /*004c*/ 	.word	0x00000000
        /*0050*/ 	.short	0x0005
        /*0052*/ 	.short	0x001c
        /*0054*/ 	.byte	0x00, 0xf0, 0x11, 0x00


	//----- nvinfo : EIATTR_KPARAM_INFO
	.align		4
.L_29:
        /*0058*/ 	.byte	0x04, 0x17
        /*005a*/ 	.short	(.L_31 - .L_30)
.L_30:
        /*005c*/ 	.word	0x00000000
        /*0060*/ 	.short	0x0004
        /*0062*/ 	.short	0x0018
        /*0064*/ 	.byte	0x00, 0xf0, 0x11, 0x00


	//----- nvinfo : EIATTR_KPARAM_INFO
	.align		4
.L_31:
        /*0068*/ 	.byte	0x04, 0x17
        /*006a*/ 	.short	(.L_33 - .L_32)
.L_32:
        /*006c*/ 	.word	0x00000000
        /*0070*/ 	.short	0x0003
        /*0072*/ 	.short	0x0014
        /*0074*/ 	.byte	0x00, 0xf0, 0x11, 0x00


	//----- nvinfo : EIATTR_KPARAM_INFO
	.align		4
.L_33:
        /*0078*/ 	.byte	0x04, 0x17
        /*007a*/ 	.short	(.L_35 - .L_34)
.L_34:
        /*007c*/ 	.word	0x00000000
        /*0080*/ 	.short	0x0002
        /*0082*/ 	.short	0x0010
        /*0084*/ 	.byte	0x00, 0xf0, 0x11, 0x00


	//----- nvinfo : EIATTR_KPARAM_INFO
	.align		4
.L_35:
        /*0088*/ 	.byte	0x04, 0x17
        /*008a*/ 	.short	(.L_37 - .L_36)
.L_36:
        /*008c*/ 	.word	0x00000000
        /*0090*/ 	.short	0x0001
        /*0092*/ 	.short	0x0008
        /*0094*/ 	.byte	0x00, 0xf5, 0x21, 0x00


	//----- nvinfo : EIATTR_KPARAM_INFO
	.align		4
.L_37:
        /*0098*/ 	.byte	0x04, 0x17
        /*009a*/ 	.short	(.L_39 - .L_38)
.L_38:
        /*009c*/ 	.word	0x00000000
        /*00a0*/ 	.short	0x0000
        /*00a2*/ 	.short	0x0000
        /*00a4*/ 	.byte	0x00, 0xf5, 0x21, 0x00


	//----- nvinfo : EIATTR_SPARSE_MMA_MASK
	.align		4
.L_39:
        /*00a8*/ 	.byte	0x03, 0x50
        /*00aa*/ 	.short	0x0000


	//----- nvinfo : EIATTR_MAXREG_COUNT
	.align		4
        /*00ac*/ 	.byte	0x03, 0x1b
        /*00ae*/ 	.short	0x00ff


	//----- nvinfo : EIATTR_MERCURY_ISA_VERSION
	.align		4
        /*00b0*/ 	.byte	0x03, 0x5f
        /*00b2*/ 	.short	0x0101


	//----- nvinfo : EIATTR_VRC_CTA_INIT_COUNT
	.align		4
        /*00b4*/ 	.byte	0x02, 0x4a
	.zero		1
	.zero		1


	//----- nvinfo : EIATTR_EXIT_INSTR_OFFSETS
	.align		4
        /*00b8*/ 	.byte	0x04, 0x1c
        /*00ba*/ 	.short	(.L_41 - .L_40)


	//   ....[0]....
.L_40:
        /*00bc*/ 	.word	0x00000080


	//   ....[1]....
        /*00c0*/ 	.word	0x000000c0


	//   ....[2]....
        /*00c4*/ 	.word	0x000018d0


	//----- nvinfo : EIATTR_CRS_STACK_SIZE
	.align		4
.L_41:
        /*00c8*/ 	.byte	0x04, 0x1e
        /*00ca*/ 	.short	(.L_43 - .L_42)
.L_42:
        /*00cc*/ 	.word	0x00000000


	//----- nvinfo : EIATTR_CBANK_PARAM_SIZE
	.align		4
.L_43:
        /*00d0*/ 	.byte	0x03, 0x19
        /*00d2*/ 	.short	0x0038


	//----- nvinfo : EIATTR_PARAM_CBANK
	.align		4
        /*00d4*/ 	.byte	0x04, 0x0a
        /*00d6*/ 	.short	(.L_45 - .L_44)
	.align		4
.L_44:
        /*00d8*/ 	.word	index@(.nv.constant0.highpass2_many_series_one_param_f32)
        /*00dc*/ 	.short	0x0380
        /*00de*/ 	.short	0x0038


	//----- nvinfo : EIATTR_SW_WAR
	.align		4
.L_45:
        /*00e0*/ 	.byte	0x04, 0x36
        /*00e2*/ 	.short	(.L_47 - .L_46)
.L_46:
        /*00e4*/ 	.word	0x00000008
.L_47:


//--------------------- .nv.info.highpass2_batch_warp_scan_f32 --------------------------
	.section	.nv.info.highpass2_batch_warp_scan_f32,"",@"SHT_CUDA_INFO"
	.sectionflags	@""
	.align	4


	//----- nvinfo : EIATTR_CUDA_API_VERSION
	.align		4
        /*0000*/ 	.byte	0x04, 0x37
        /*0002*/ 	.short	(.L_49 - .L_48)
.L_48:
        /*0004*/ 	.word	0x00000082


	//----- nvinfo : EIATTR_KPARAM_INFO
	.align		4
.L_49:
        /*0008*/ 	.byte	0x04, 0x17
        /*000a*/ 	.short	(.L_51 - .L_50)
.L_50:
        /*000c*/ 	.word	0x00000000
        /*0010*/ 	.short	0x0009
        /*0012*/ 	.short	0x0040
        /*0014*/ 	.byte	0x00, 0xf5, 0x21, 0x00


	//----- nvinfo : EIATTR_KPARAM_INFO
	.align		4
.L_51:
        /*0018*/ 	.byte	0x04, 0x17
        /*001a*/ 	.short	(.L_53 - .L_52)
.L_52:
        /*001c*/ 	.word	0x00000000
        /*0020*/ 	.short	0x0008
        /*0022*/ 	.short	0x0038
        /*0024*/ 	.byte	0x00, 0xf0, 0x11, 0x00


	//----- nvinfo : EIATTR_KPARAM_INFO
	.align		4
.L_53:
        /*0028*/ 	.byte	0x04, 0x17
        /*002a*/ 	.short	(.L_55 - .L_54)
.L_54:
        /*002c*/ 	.word	0x00000000
        /*0030*/ 	.short	0x0007
        /*0032*/ 	.short	0x0034
        /*0034*/ 	.byte	0x00, 0xf0, 0x11, 0x00


	//----- nvinfo : EIATTR_KPARAM_INFO
	.align		4
.L_55:
        /*0038*/ 	.byte	0x04, 0x17
        /*003a*/ 	.short	(.L_57 - .L_56)
.L_56:
        /*003c*/ 	.word	0x00000000
        /*0040*/ 	.short	0x0006
        /*0042*/ 	.short	0x0030
        /*0044*/ 	.byte	0x00, 0xf0, 0x11, 0x00


	//----- nvinfo : EIATTR_KPARAM_INFO
	.align		4
.L_57:
        /*0048*/ 	.byte	0x04, 0x17
        /*004a*/ 	.short	(.L_59 - .L_58)
.L_58:
        /*004c*/ 	.word	0x00000000
        /*0050*/ 	.short	0x0005
        /*0052*/ 	.short	0x0028
        /*0054*/ 	.byte	0x00, 0xf5, 0x21, 0x00


	//----- nvinfo : EIATTR_KPARAM_INFO
	.align		4
.L_59:
        /*0058*/ 	.byte	0x04, 0x17
        /*005a*/ 	.short	(.L_61 - .L_60)
.L_60:
        /*005c*/ 	.word	0x00000000
        /*0060*/ 	.short	0x0004
        /*0062*/ 	.short	0x0020
        /*0064*/ 	.byte	0x00, 0xf5, 0x21, 0x00


	//----- nvinfo : EIATTR_KPARAM_INFO
	.align		4
.L_61:
        /*0068*/ 	.byte	0x04, 0x17
        /*006a*/ 	.short	(.L_63 - .L_62)
.L_62:
        /*006c*/ 	.word	0x00000000
        /*0070*/ 	.short	0x0003
        /*0072*/ 	.short	0x0018
        /*0074*/ 	.byte	0x00, 0xf5, 0x21, 0x00


	//----- nvinfo : EIATTR_KPARAM_INFO
	.align		4
.L_63:
        /*0078*/ 	.byte	0x04, 0x17
        /*007a*/ 	.short	(.L_65 - .L_64)
.L_64:
        /*007c*/ 	.word	0x00000000
        /*0080*/ 	.short	0x0002
        /*0082*/ 	.short	0x0010
        /*0084*/ 	.byte	0x00, 0xf5, 0x21, 0x00


	//----- nvinfo : EIATTR_KPARAM_INFO
	.align		4
.L_65:
        /*0088*/ 	.byte	0x04, 0x17
        /*008a*/ 	.short	(.L_67 - .L_66)
.L_66:
        /*008c*/ 	.word	0x00000000
        /*0090*/ 	.short	0x0001
        /*0092*/ 	.short	0x0008
        /*0094*/ 	.byte	0x00, 0xf5, 0x21, 0x00


	//----- nvinfo : EIATTR_KPARAM_INFO
	.align		4
.L_67:
        /*0098*/ 	.byte	0x04, 0x17
        /*009a*/ 	.short	(.L_69 - .L_68)
.L_68:
        /*009c*/ 	.word	0x00000000
        /*00a0*/ 	.short	0x0000
        /*00a2*/ 	.short	0x0000
        /*00a4*/ 	.byte	0x00, 0xf5, 0x21, 0x00


	//----- nvinfo : EIATTR_SPARSE_MMA_MASK
	.align		4
.L_69:
        /*00a8*/ 	.byte	0x03, 0x50
        /*00aa*/ 	.short	0x0000


	//----- nvinfo : EIATTR_MAXREG_COUNT
	.align		4
        /*00ac*/ 	.byte	0x03, 0x1b
        /*00ae*/ 	.short	0x00ff


	//----- nvinfo : EIATTR_MERCURY_ISA_VERSION
	.align		4
        /*00b0*/ 	.byte	0x03, 0x5f
        /*00b2*/ 	.short	0x0101


	//----- nvinfo : EIATTR_COOP_GROUP_MASK_REGIDS
	.align		4
        /*00b4*/ 	.byte	0x04, 0x29
        /*00b6*/ 	.short	(.L_71 - .L_70)


	//   ....[0]....
.L_70:
        /*00b8*/ 	.word	0xffffffff


	//   ....[1]....
        /*00bc*/ 	.word	0xffffffff


	//   ....[2]....
        /*00c0*/ 	.word	0xffffffff


	//   ....[3]....
        /*00c4*/ 	.word	0xffffffff


	//   ....[4]....
        /*00c8*/ 	.word	0xffffffff


	//   ....[5]....
        /*00cc*/ 	.word	0xffffffff


	//   ....[6]....
        /*00d0*/ 	.word	0xffffffff


	//   ....[7]....
        /*00d4*/ 	.word	0xffffffff


	//   ....[8]....
        /*00d8*/ 	.word	0xffffffff


	//   ....[9]....
        /*00dc*/ 	.word	0xffffffff


	//   ....[10]....
        /*00e0*/ 	.word	0xffffffff


	//   ....[11]....
        /*00e4*/ 	.word	0xffffffff


	//   ....[12]....
        /*00e8*/ 	.word	0xffffffff


	//   ....[13]....
        /*00ec*/ 	.word	0xffffffff


	//   ....[14]....
        /*00f0*/ 	.word	0xffffffff


	//   ....[15]....
        /*00f4*/ 	.word	0xffffffff


	//   ....[16]....
        /*00f8*/ 	.word	0xffffffff


	//   ....[17]....
        /*00fc*/ 	.word	0xffffffff


	//   ....[18]....
        /*0100*/ 	.word	0xffffffff


	//   ....[19]....
        /*0104*/ 	.word	0xffffffff


	//   ....[20]....
        /*0108*/ 	.word	0xffffffff


	//   ....[21]....
        /*010c*/ 	.word	0xffffffff


	//   ....[22]....
        /*0110*/ 	.word	0xffffffff


	//   ....[23]....
        /*0114*/ 	.word	0xffffffff


	//   ....[24]....
        /*0118*/ 	.word	0xffffffff


	//   ....[25]....
        /*011c*/ 	.word	0xffffffff


	//   ....[26]....
        /*0120*/ 	.word	0xffffffff


	//   ....[27]....
        /*0124*/ 	.word	0xffffffff


	//   ....[28]....
        /*0128*/ 	.word	0xffffffff


	//   ....[29]....
        /*012c*/ 	.word	0xffffffff


	//   ....[30]....
        /*0130*/ 	.word	0xffffffff


	//   ....[31]....
        /*0134*/ 	.word	0xffffffff


	//   ....[32]....
        /*0138*/ 	.word	0xffffffff


	//----- nvinfo : EIATTR_COOP_GROUP_INSTR_OFFSETS
	.align		4
.L_71:
        /*013c*/ 	.byte	0x04, 0x28
        /*013e*/ 	.short	(.L_73 - .L_72)


	//   ....[0]....
.L_72:
        /*0140*/ 	.word	0x00000e20


	//   ....[1]....
        /*0144*/ 	.word	0x00000e30


	//   ....[2]....
        /*0148*/ 	.word	0x00000fb0


	//   ....[3]....
        /*014c*/ 	.word	0x00001060


	//   ....[4]....
        /*0150*/ 	.word	0x00001080


	//   ....[5]....
        /*0154*/ 	.word	0x00001090


	//   ....[6]....
        /*0158*/ 	.word	0x000010a0


	//   ....[7]....
        /*015c*/ 	.word	0x000011c0


	//   ....[8]....
        /*0160*/ 	.word	0x000011e0


	//   ....[9]....
        /*0164*/ 	.word	0x000011f0


	//   ....[10]....
        /*0168*/ 	.word	0x00001200


	//   ....[11]....
        /*016c*/ 	.word	0x00001210


	//   ....[12]....
        /*0170*/ 	.word	0x00001220


	//   ....[13]....
        /*0174*/ 	.word	0x00001330


	//   ....[14]....
        /*0178*/ 	.word	0x00001350


	//   ....[15]....
        /*017c*/ 	.word	0x00001360


	//   ....[16]....
        /*0180*/ 	.word	0x00001370


	//   ....[17]....
        /*0184*/ 	.word	0x00001380


	//   ....[18]....
        /*0188*/ 	.word	0x00001390


	//   ....[19]....
        /*018c*/ 	.word	0x000014a0


	//   ....[20]....
        /*0190*/ 	.word	0x000014c0


	//   ....[21]....
        /*0194*/ 	.word	0x000014d0


	//   ....[22]....
        /*0198*/ 	.word	0x000014e0


	//   ....[23]....
        /*019c*/ 	.word	0x000014f0


	//   ....[24]....
        /*01a0*/ 	.word	0x00001500


	//   ....[25]....
        /*01a4*/ 	.word	0x00001620


	//   ....[26]....
        /*01a8*/ 	.word	0x00001640


	//   ....[27]....
        /*01ac*/ 	.word	0x00001650


	//   ....[28]....
        /*01b0*/ 	.word	0x00001660


	//   ....[29]....
        /*01b4*/ 	.word	0x00001670


	//   ....[30]....
        /*01b8*/ 	.word	0x00001680


	//   ....[31]....
        /*01bc*/ 	.word	0x00001880


	//   ....[32]....
        /*01c0*/ 	.word	0x00001890


	//----- nvinfo : EIATTR_VRC_CTA_INIT_COUNT
	.align		4
.L_73:
        /*01c4*/ 	.byte	0x02, 0x4a
	.zero		1
	.zero		1


	//----- nvinfo : EIATTR_EXIT_INSTR_OFFSETS
	.align		4
        /*01c8*/ 	.byte	0x04, 0x1c
        /*01ca*/ 	.short	(.L_75 - .L_74)


	//   ....[0]....
.L_74:
        /*01cc*/ 	.word	0x00000080


	//   ....[1]....
        /*01d0*/ 	.word	0x00000150


	//   ....[2]....
        /*01d4*/ 	.word	0x000003e0


	//   ....[3]....
        /*01d8*/ 	.word	0x00000500


	//   ....[4]....
        /*01dc*/ 	.word	0x000005a0


	//   ....[5]....
        /*01e0*/ 	.word	0x000006a0


	//   ....[6]....
        /*01e4*/ 	.word	0x00000d20


	//   ....[7]....
        /*01e8*/ 	.word	0x00000e40


	//   ....[8]....
        /*01ec*/ 	.word	0x000018b0


	//----- nvinfo : EIATTR_CRS_STACK_SIZE
	.align		4
.L_75:
        /*01f0*/ 	.byte	0x04, 0x1e
        /*01f2*/ 	.short	(.L_77 - .L_76)
.L_76:
        /*01f4*/ 	.word	0x00000000


	//----- nvinfo : EIATTR_CBANK_PARAM_SIZE
	.align		4
.L_77:
        /*01f8*/ 	.byte	0x03, 0x19
        /*01fa*/ 	.short	0x0048


	//----- nvinfo : EIATTR_PARAM_CBANK
	.align		4
        /*01fc*/ 	.byte	0x04, 0x0a
        /*01fe*/ 	.short	(.L_79 - .L_78)
	.align		4
.L_78:
        /*0200*/ 	.word	index@(.nv.constant0.highpass2_batch_warp_scan_f32)
        /*0204*/ 	.short	0x0380
        /*0206*/ 	.short	0x0048


	//----- nvinfo : EIATTR_SW_WAR
	.align		4
.L_79:
        /*0208*/ 	.byte	0x04, 0x36
        /*020a*/ 	.short	(.L_81 - .L_80)
.L_80:
        /*020c*/ 	.word	0x00000008
.L_81:


//--------------------- .nv.info.highpass2_batch_f32 --------------------------
	.section	.nv.info.highpass2_batch_f32,"",@"SHT_CUDA_INFO"
	.sectionflags	@""
	.align	4


	//----- nvinfo : EIATTR_CUDA_API_VERSION
	.align		4
        /*0000*/ 	.byte	0x04, 0x37
        /*0002*/ 	.short	(.L_83 - .L_82)
.L_82:
        /*0004*/ 	.word	0x00000082


	//----- nvinfo : EIATTR_KPARAM_INFO
	.align		4
.L_83:
        /*0008*/ 	.byte	0x04, 0x17
        /*000a*/ 	.short	(.L_85 - .L_84)
.L_84:
        /*000c*/ 	.word	0x00000000
        /*0010*/ 	.short	0x0009
        /*0012*/ 	.short	0x0040
        /*0014*/ 	.byte	0x00, 0xf5, 0x21, 0x00


	//----- nvinfo : EIATTR_KPARAM_INFO
	.align		4
.L_85:
        /*0018*/ 	.byte	0x04, 0x17
        /*001a*/ 	.short	(.L_87 - .L_86)
.L_86:
        /*001c*/ 	.word	0x00000000
        /*0020*/ 	.short	0x0008
        /*0022*/ 	.short	0x0038
        /*0024*/ 	.byte	0x00, 0xf0, 0x11, 0x00


	//----- nvinfo : EIATTR_KPARAM_INFO
	.align		4
.L_87:
        /*0028*/ 	.byte	0x04, 0x17
        /*002a*/ 	.short	(.L_89 - .L_88)
.L_88:
        /*002c*/ 	.word	0x00000000
        /*0030*/ 	.short	0x0007
        /*0032*/ 	.short	0x0034
        /*0034*/ 	.byte	0x00, 0xf0, 0x11, 0x00


	//----- nvinfo : EIATTR_KPARAM_INFO
	.align		4
.L_89:
        /*0038*/ 	.byte	0x04, 0x17
        /*003a*/ 	.short	(.L_91 - .L_90)
.L_90:
        /*003c*/ 	.word	0x00000000
        /*0040*/ 	.short	0x0006
        /*0042*/ 	.short	0x0030
        /*0044*/ 	.byte	0x00, 0xf0, 0x11, 0x00


	//----- nvinfo : EIATTR_KPARAM_INFO
	.align		4
.L_91:
        /*0048*/ 	.byte	0x04, 0x17
        /*004a*/ 	.short	(.L_93 - .L_92)
.L_92:
        /*004c*/ 	.word	0x00000000
        /*0050*/ 	.short	0x0005
        /*0052*/ 	.short	0x0028
        /*0054*/ 	.byte	0x00, 0xf5, 0x21, 0x00


	//----- nvinfo : EIATTR_KPARAM_INFO
	.align		4
.L_93:
        /*0058*/ 	.byte	0x04, 0x17
        /*005a*/ 	.short	(.L_95 - .L_94)
.L_94:
        /*005c*/ 	.word	0x00000000
        /*0060*/ 	.short	0x0004
        /*0062*/ 	.short	0x0020
        /*0064*/ 	.byte	0x00, 0xf5, 0x21, 0x00


	//----- nvinfo : EIATTR_KPARAM_INFO
	.align		4
.L_95:
        /*0068*/ 	.byte	0x04, 0x17
        /*006a*/ 	.short	(.L_97 - .L_96)
.L_96:
        /*006c*/ 	.word	0x00000000
        /*0070*/ 	.short	0x0003
        /*0072*/ 	.short	0x0018
        /*0074*/ 	.byte	0x00, 0xf5, 0x21, 0x00


	//----- nvinfo : EIATTR_KPARAM_INFO
	.align		4
.L_97:
        /*0078*/ 	.byte	0x04, 0x17
        /*007a*/ 	.short	(.L_99 - .L_98)
.L_98:
        /*007c*/ 	.word	0x00000000
        /*0080*/ 	.short	0x0002
        /*0082*/ 	.short	0x0010
        /*0084*/ 	.byte	0x00, 0xf5, 0x21, 0x00


	//----- nvinfo : EIATTR_KPARAM_INFO
	.align		4
.L_99:
        /*0088*/ 	.byte	0x04, 0x17
        /*008a*/ 	.short	(.L_101 - .L_100)
.L_100:
        /*008c*/ 	.word	0x00000000
        /*0090*/ 	.short	0x0001
        /*0092*/ 	.short	0x0008
        /*0094*/ 	.byte	0x00, 0xf5, 0x21, 0x00


	//----- nvinfo : EIATTR_KPARAM_INFO
	.align		4
.L_101:
        /*0098*/ 	.byte	0x04, 0x17
        /*009a*/ 	.short	(.L_103 - .L_102)
.L_102:
        /*009c*/ 	.word	0x00000000
        /*00a0*/ 	.short	0x0000
        /*00a2*/ 	.short	0x0000
        /*00a4*/ 	.byte	0x00, 0xf5, 0x21, 0x00


	//----- nvinfo : EIATTR_SPARSE_MMA_MASK
	.align		4
.L_103:
        /*00a8*/ 	.byte	0x03, 0x50
        /*00aa*/ 	.short	0x0000


	//----- nvinfo : EIATTR_MAXREG_COUNT
	.align		4
        /*00ac*/ 	.byte	0x03, 0x1b
        /*00ae*/ 	.short	0x00ff


	//----- nvinfo : EIATTR_MERCURY_ISA_VERSION
	.align		4
        /*00b0*/ 	.byte	0x03, 0x5f
        /*00b2*/ 	.short	0x0101


	//----- nvinfo : EIATTR_VRC_CTA_INIT_COUNT
	.align		4
        /*00b4*/ 	.byte	0x02, 0x4a
	.zero		1
	.zero		1


	//----- nvinfo : EIATTR_EXIT_INSTR_OFFSETS
	.align		4
        /*00b8*/ 	.byte	0x04, 0x1c
        /*00ba*/ 	.short	(.L_105 - .L_104)


	//   ....[0]....
.L_104:
        /*00bc*/ 	.word	0x00000080


	//   ....[1]....
        /*00c0*/ 	.word	0x000000d0


	//   ....[2]....
        /*00c4*/ 	.word	0x00002a90


	//   ....[3]....
        /*00c8*/ 	.word	0x00004260


	//   ....[4]....
        /*00cc*/ 	.word	0x00005560


	//   ....[5]....
        /*00d0*/ 	.word	0x00005620


	//   ....[6]....
        /*00d4*/ 	.word	0x00005b80


	//   ....[7]....
        /*00d8*/ 	.word	0x00006010


	//----- nvinfo : EIATTR_CRS_STACK_SIZE
	.align		4
.L_105:
        /*00dc*/ 	.byte	0x04, 0x1e
        /*00de*/ 	.short	(.L_107 - .L_106)
.L_106:
        /*00e0*/ 	.word	0x00000000


	//----- nvinfo : EIATTR_CBANK_PARAM_SIZE
	.align		4
.L_107:
        /*00e4*/ 	.byte	0x03, 0x19
        /*00e6*/ 	.short	0x0048


	//----- nvinfo : EIATTR_PARAM_CBANK
	.align		4
        /*00e8*/ 	.byte	0x04, 0x0a
        /*00ea*/ 	.short	(.L_109 - .L_108)
	.align		4
.L_108:
        /*00ec*/ 	.word	index@(.nv.constant0.highpass2_batch_f32)
        /*00f0*/ 	.short	0x0380
        /*00f2*/ 	.short	0x0048


	//----- nvinfo : EIATTR_SW_WAR
	.align		4
.L_109:
        /*00f4*/ 	.byte	0x04, 0x36
        /*00f6*/ 	.short	(.L_111 - .L_110)
.L_110:
        /*00f8*/ 	.word	0x00000008
.L_111:


//--------------------- .nv.callgraph             --------------------------
	.section	.nv.callgraph,"",@"SHT_CUDA_CALLGRAPH"
	.align	4
	.sectionentsize	8
	.align		4
        /*0000*/ 	.word	0x00000000
	.align		4
        /*0004*/ 	.word	0xffffffff
	.align		4
        /*0008*/ 	.word	0x00000000
	.align		4
        /*000c*/ 	.word	0xfffffffe
	.align		4
        /*0010*/ 	.word	0x00000000
	.align		4
        /*0014*/ 	.word	0xfffffffd
	.align		4
        /*0018*/ 	.word	0x00000000
	.align		4
        /*001c*/ 	.word	0xfffffffc


//--------------------- .text.highpass2_many_series_one_param_f32 --------------------------
	.section	.text.highpass2_many_series_one_param_f32,"ax",@progbits
	.align	128
        .global         highpass2_many_series_one_param_f32
        .type           highpass2_many_series_one_param_f32,@function
        .size           highpass2_many_series_one_param_f32,(.L_x_107 - highpass2_many_series_one_param_f32)
        .other          highpass2_many_series_one_param_f32,@"STO_CUDA_ENTRY STV_DEFAULT"
highpass2_many_series_one_param_f32:
.text.highpass2_many_series_one_param_f32:
[----:B------:R-:W-:Y:S01]  /*0000*/  LDC R1, c[0x0][0x37c] ;  /* 0x0000df00ff017b82 */ /* 0x000fe20000000800 */
[----:B------:R-:W0:Y:S01]  /*0010*/  S2R R12, SR_TID.X ;  /* 0x00000000000c7919 */ /* 0x000e220000002100 */
[----:B------:R-:W1:Y:S06]  /*0020*/  LDCU UR14, c[0x0][0x360] ;  /* 0x00006c00ff0e77ac */ /* 0x000e6c0008000800 */
[----:B------:R-:W0:Y:S01]  /*0030*/  S2UR UR4, SR_CTAID.X ;  /* 0x00000000000479c3 */ /* 0x000e220000002500 */
[----:B------:R-:W2:Y:S07]  /*0040*/  LDCU UR18, c[0x0][0x3a4] ;  /* 0x00007480ff1277ac */ /* 0x000eae0008000800 */
[----:B------:R-:W0:Y:S02]  /*0050*/  LDC R3, c[0x0][0x360] ;  /* 0x0000d800ff037b82 */ /* 0x000e240000000800 */
[----:B0-----:R-:W-:-:S05]  /*0060*/  IMAD R12, R3, UR4, R12 ;  /* 0x00000004030c7c24 */ /* 0x001fca000f8e020c */
[----:B--2---:R-:W-:-:S13]  /*0070*/  ISETP.GE.AND P0, PT, R12, UR18, PT ;  /* 0x000000120c007c0c */ /* 0x004fda000bf06270 */
[----:B-1----:R-:W-:Y:S05]  /*0080*/  @P0 EXIT ;  /* 0x000000000000094d */ /* 0x002fea0003800000 */
[----:B------:R-:W0:Y:S02]  /*0090*/  LDCU UR4, c[0x0][0x3a8] ;  /* 0x00007500ff0477ac */ /* 0x000e240008000800 */
[----:B0-----:R-:W-:-:S06]  /*00a0*/  UISETP.GE.AND UP0, UPT, UR4, 0x1, UPT ;  /* 0x000000010400788c */ /* 0x001fcc000bf06270 */
[----:B------:R-:W-:-:S13]  /*00b0*/  PLOP3.LUT P0, PT, PT, PT, UP0, 0x80, 0x8 ;  /* 0x000000000008781c */ /* 0x000fda0003f0f008 */
[----:B------:R-:W-:Y:S05]  /*00c0*/  @!P0 EXIT ;  /* 0x000000000000894d */ /* 0x000fea0003800000 */
[----:B------:R-:W0:Y:S01]  /*00d0*/  LDCU UR5, c[0x0][0x370] ;  /* 0x00006e00ff0577ac */ /* 0x000e220008000800 */
[----:B------:R-:W-:Y:S01]  /*00e0*/  BSSY.RECONVERGENT B2, `(.L_x_0) ;  /* 0x000017e000027945 */ /* 0x000fe20003800200 */
[----:B------:R-:W-:Y:S02]  /*00f0*/  ULOP3.LUT UR7, UR4, 0x7, URZ, 0xc0, !UPT ;  /* 0x0000000704077892 */ /* 0x000fe4000f8ec0ff */
[----:B------:R-:W-:Y:S02]  /*0100*/  USHF.R.S32.HI UR15, URZ, 0x1f, UR18 ;  /* 0x0000001fff0f7899 */ /* 0x000fe40008011412 */
[----:B------:R-:W-:Y:S01]  /*0110*/  ULOP3.LUT UR4, UR4, 0x7ffffff8, URZ, 0xc0, !UPT ;  /* 0x7ffffff804047892 */ /* 0x000fe2000f8ec0ff */
[----:B------:R-:W1:Y:S01]  /*0120*/  LDCU.64 UR8, c[0x0][0x358] ;  /* 0x00006b00ff0877ac */ /* 0x000e620008000a00 */
[----:B------:R-:W2:Y:S01]  /*0130*/  LDCU UR23, c[0x0][0x3a4] ;  /* 0x00007480ff1777ac */ /* 0x000ea20008000800 */
[----:B------:R-:W3:Y:S01]  /*0140*/  LDCU UR20, c[0x0][0x394] ;  /* 0x00007280ff1477ac */ /* 0x000ee20008000800 */
[----:B------:R-:W4:Y:S01]  /*0150*/  LDCU UR21, c[0x0][0x3a0] ;  /* 0x00007400ff1577ac */ /* 0x000f220008000800 */
[----:B------:R-:W1:Y:S01]  /*0160*/  LDCU.64 UR10, c[0x0][0x3b0] ;  /* 0x00007600ff0a77ac */ /* 0x000e620008000a00 */
[----:B------:R-:W1:Y:S01]  /*0170*/  LDCU.64 UR12, c[0x0][0x398] ;  /* 0x00007300ff0c77ac */ /* 0x000e620008000a00 */
[----:B------:R-:W-:-:S02]  /*0180*/  USHF.L.U32 UR16, UR18, 0x2, URZ ;  /* 0x0000000212107899 */ /* 0x000fc400080006ff */
[----:B------:R-:W-:Y:S02]  /*0190*/  USHF.L.U64.HI UR17, UR18, 0x2, UR15 ;  /* 0x0000000212117899 */ /* 0x000fe4000801020f */
[----:B0-----:R-:W-:Y:S02]  /*01a0*/  UIMAD UR5, UR14, UR5, URZ ;  /* 0x000000050e0572a4 */ /* 0x001fe4000f8e02ff */
[----:B------:R-:W-:-:S12]  /*01b0*/  UIADD3 UR6, UPT, UPT, -UR4, URZ, URZ ;  /* 0x000000ff04067290 */ /* 0x000fd8000fffe1ff */
.L_x_23:
[----:B01----:R-:W0:Y:S08]  /*01c0*/  LDC.64 R2, c[0x0][0x388] ;  /* 0x0000e200ff027b82 */ /* 0x003e300000000a00 */
[----:B------:R-:W5:Y:S01]  /*01d0*/  LDC R10, c[0x0][0x3a8] ;  /* 0x0000ea00ff0a7b82 */ /* 0x000f620000000800 */
[----:B0-----:R-:W-:-:S05]  /*01e0*/  IMAD.WIDE R2, R12, 0x4, R2 ;  /* 0x000000040c027825 */ /* 0x001fca00078e0202 */
[----:B-1----:R-:W5:Y:S01]  /*01f0*/  LDG.E.CONSTANT R11, desc[UR8][R2.64] ;  /* 0x00000008020b7981 */ /* 0x002f62000c1e9900 */
[----:B------:R-:W-:Y:S01]  /*0200*/  BSSY.RECONVERGENT B1, `(.L_x_1) ;  /* 0x0000167000017945 */ /* 0x000fe20003800200 */
[----:B------:R-:W-:Y:S02]  /*0210*/  SHF.R.S32.HI R13, RZ, 0x1f, R12 ;  /* 0x0000001fff0d7819 */ /* 0x000fe4000001140c */
[----:B-----5:R-:W-:-:S13]  /*0220*/  ISETP.GE.U32.AND P0, PT, R11, R10, PT ;  /* 0x0000000a0b00720c */ /* 0x020fda0003f06070 */
[----:B------:R-:W-:Y:S05]  /*0230*/  @!P0 BRA `(.L_x_2) ;  /* 0x0000000400688947 */ /* 0x000fea0003800000 */
[----:B------:R-:W-:Y:S01]  /*0240*/  ISETP.GE.U32.AND P0, PT, R10, 0x8, PT ;  /* 0x000000080a00780c */ /* 0x000fe20003f06070 */
[----:B------:R-:W-:-:S12]  /*0250*/  IMAD.MOV.U32 R0, RZ, RZ, RZ ;  /* 0x000000ffff007224 */ /* 0x000fd800078e00ff */
[----:B------:R-:W-:Y:S05]  /*0260*/  @!P0 BRA `(.L_x_3) ;  /* 0x0000000000908947 */ /* 0x000fea0003800000 */
[----:B------:R-:W0:Y:S01]  /*0270*/  LDCU.64 UR18, c[0x0][0x3b0] ;  /* 0x00007600ff1277ac */ /* 0x000e220008000a00 */
[----:B------:R-:W-:Y:S01]  /*0280*/  LOP3.LUT R0, R10, 0x7ffffff8, RZ, 0xc0, !PT ;  /* 0x7ffffff80a007812 */ /* 0x000fe200078ec0ff */
[----:B------:R-:W1:Y:S01]  /*0290*/  LDCU UR22, c[0x0][0x3a4] ;  /* 0x00007480ff1677ac */ /* 0x000e620008000800 */
[----:B------:R-:W-:Y:S01]  /*02a0*/  UMOV UR4, UR6 ;  /* 0x0000000600047c82 */ /* 0x000fe20008000000 */
[----:B0-----:R-:W-:-:S04]  /*02b0*/  LEA R8, P0, R12, UR18, 0x2 ;  /* 0x000000120c087c11 */ /* 0x001fc8000f8010ff */
[----:B------:R-:W-:Y:S01]  /*02c0*/  LEA.HI.X R9, R12, UR19, R13, 0x2, P0 ;  /* 0x000000130c097c11 */ /* 0x000fe200080f140d */
[----:B-1----:R-:W-:-:S12]  /*02d0*/  USHF.L.U64.HI UR14, UR22, 0x5, UR15 ;  /* 0x00000005160e7899 */ /* 0x002fd8000801020f */
.L_x_4:
[----:B------:R-:W-:Y:S01]  /*02e0*/  IADD3 R14, P0, PT, R8, UR16, RZ ;  /* 0x00000010080e7c10 */ /* 0x000fe2000ff1e0ff */
[----:B-1----:R-:W-:Y:S01]  /*02f0*/  IMAD.MOV.U32 R11, RZ, RZ, 0x7fffffff ;  /* 0x7fffffffff0b7424 */ /* 0x002fe200078e00ff */
[----:B------:R-:W-:Y:S02]  /*0300*/  UIADD3 UR4, UPT, UPT, UR4, 0x8, URZ ;  /* 0x0000000804047890 */ /* 0x000fe4000fffe0ff */
[----:B------:R-:W-:Y:S02]  /*0310*/  IADD3.X R15, PT, PT, R9, UR17, RZ, P0, !PT ;  /* 0x00000011090f7c10 */ /* 0x000fe400087fe4ff */
[----:B------:R-:W-:Y:S01]  /*0320*/  IADD3 R16, P0, PT, R14, UR16, RZ ;  /* 0x000000100e107c10 */ /* 0x000fe2000ff1e0ff */
[----:B------:R-:W-:Y:S01]  /*0330*/  STG.E desc[UR8][R8.64], R11 ;  /* 0x0000000b08007986 */ /* 0x000fe2000c101908 */
[----:B------:R-:W-:Y:S02]  /*0340*/  UISETP.NE.AND UP0, UPT, UR4, URZ, UPT ;  /* 0x000000ff0400728c */ /* 0x000fe4000bf05270 */
[----:B------:R-:W-:Y:S01]  /*0350*/  IADD3.X R17, PT, PT, R15, UR17, RZ, P0, !PT ;  /* 0x000000110f117c10 */ /* 0x000fe200087fe4ff */
[----:B------:R0:W-:Y:S01]  /*0360*/  STG.E desc[UR8][R14.64], R11 ;  /* 0x0000000b0e007986 */ /* 0x0001e2000c101908 */
[----:B------:R-:W-:-:S03]  /*0370*/  IADD3 R2, P0, PT, R16, UR16, RZ ;  /* 0x0000001010027c10 */ /* 0x000fc6000ff1e0ff */
[----:B------:R1:W-:Y:S01]  /*0380*/  STG.E desc[UR8][R16.64], R11 ;  /* 0x0000000b10007986 */ /* 0x0003e2000c101908 */
[----:B------:R-:W-:Y:S02]  /*0390*/  IADD3.X R3, PT, PT, R17, UR17, RZ, P0, !PT ;  /* 0x0000001111037c10 */ /* 0x000fe400087fe4ff */
[----:B------:R-:W-:-:S03]  /*03a0*/  IADD3 R4, P0, PT, R2, UR16, RZ ;  /* 0x0000001002047c10 */ /* 0x000fc6000ff1e0ff */
[----:B------:R1:W-:Y:S01]  /*03b0*/  STG.E desc[UR8][R2.64], R11 ;  /* 0x0000000b02007986 */ /* 0x0003e2000c101908 */
[----:B------:R-:W-:Y:S01]  /*03c0*/  IADD3.X R5, PT, PT, R3, UR17, RZ, P0, !PT ;  /* 0x0000001103057c10 */ /* 0x000fe200087fe4ff */
[----:B0-----:R-:W-:Y:S01]  /*03d0*/  IMAD.U32 R15, RZ, RZ, UR22 ;  /* 0x00000016ff0f7e24 */ /* 0x001fe2000f8e00ff */
[----:B------:R-:W-:-:S03]  /*03e0*/  IADD3 R6, P0, PT, R4, UR16, RZ ;  /* 0x0000001004067c10 */ /* 0x000fc6000ff1e0ff */
[----:B------:R1:W-:Y:S01]  /*03f0*/  STG.E desc[UR8][R4.64], R11 ;  /* 0x0000000b04007986 */ /* 0x0003e2000c101908 */
[----:B------:R-:W-:Y:S02]  /*0400*/  IADD3.X R7, PT, PT, R5, UR17, RZ, P0, !PT ;  /* 0x0000001105077c10 */ /* 0x000fe400087fe4ff */
[----:B------:R-:W-:-:S03]  /*0410*/  IADD3 R18, P0, PT, R6, UR16, RZ ;  /* 0x0000001006127c10 */ /* 0x000fc6000ff1e0ff */
[----:B------:R1:W-:Y:S01]  /*0420*/  STG.E desc[UR8][R6.64], R11 ;  /* 0x0000000b06007986 */ /* 0x0003e2000c101908 */
[----:B------:R-:W-:Y:S02]  /*0430*/  IADD3.X R19, PT, PT, R7, UR17, RZ, P0, !PT ;  /* 0x0000001107137c10 */ /* 0x000fe400087fe4ff */
[----:B------:R-:W-:-:S03]  /*0440*/  IADD3 R20, P0, PT, R18, UR16, RZ ;  /* 0x0000001012147c10 */ /* 0x000fc6000ff1e0ff */
[----:B------:R1:W-:Y:S01]  /*0450*/  STG.E desc[UR8][R18.64], R11 ;  /* 0x0000000b12007986 */ /* 0x0003e2000c101908 */
[----:B------:R-:W-:Y:S02]  /*0460*/  IADD3.X R21, PT, PT, R19, UR17, RZ, P0, !PT ;  /* 0x0000001113157c10 */ /* 0x000fe400087fe4ff */
[----:B------:R-:W-:-:S03]  /*0470*/  LEA R8, P0, R15, R8, 0x5 ;  /* 0x000000080f087211 */ /* 0x000fc600078028ff */
[----:B------:R1:W-:Y:S01]  /*0480*/  STG.E desc[UR8][R20.64], R11 ;  /* 0x0000000b14007986 */ /* 0x0003e2000c101908 */
[----:B------:R-:W-:Y:S01]  /*0490*/  IADD3.X R9, PT, PT, R9, UR14, RZ, P0, !PT ;  /* 0x0000000e09097c10 */ /* 0x000fe200087fe4ff */
[----:B------:R-:W-:Y:S08]  /*04a0*/  BRA.U UP0, `(.L_x_4) ;  /* 0xfffffffd008c7547 */ /* 0x000ff0000b83ffff */
.L_x_3:
[----:B------:R-:W-:-:S09]  /*04b0*/  UISETP.NE.AND UP0, UPT, UR7, URZ, UPT ;  /* 0x000000ff0700728c */ /* 0x000fd2000bf05270 */
[----:B------:R-:W-:Y:S05]  /*04c0*/  BRA.U !UP0, `(.L_x_5) ;  /* 0x0000001108e87547 */ /* 0x000fea000b800000 */
[----:B------:R-:W-:Y:S01]  /*04d0*/  UIADD3 UR4, UPT, UPT, UR7, -0x1, URZ ;  /* 0xffffffff07047890 */ /* 0x000fe2000fffe0ff */
[----:B------:R-:W-:-:S03]  /*04e0*/  LOP3.LUT P0, R14, R10, 0x3, RZ, 0xc0, !PT ;  /* 0x000000030a0e7812 */ /* 0x000fc6000780c0ff */
[----:B------:R-:W-:-:S09]  /*04f0*/  UISETP.GE.U32.AND UP0, UPT, UR4, 0x3, UPT ;  /* 0x000000030400788c */ /* 0x000fd2000bf06070 */
[----:B------:R-:W-:Y:S05]  /*0500*/  BRA.U !UP0, `(.L_x_6) ;  /* 0x0000000108487547 */ /* 0x000fea000b800000 */
[----:B------:R-:W0:Y:S01]  /*0510*/  LDCU UR4, c[0x0][0x3a4] ;  /* 0x00007480ff0477ac */ /* 0x000e220008000800 */
[----:B-1----:R-:W-:Y:S01]  /*0520*/  IMAD.MOV.U32 R11, RZ, RZ, 0x7fffffff ;  /* 0x7fffffffff0b7424 */ /* 0x002fe200078e00ff */
[----:B------:R-:W1:Y:S01]  /*0530*/  LDCU.64 UR18, c[0x0][0x3b0] ;  /* 0x00007600ff1277ac */ /* 0x000e620008000a00 */
[----:B0-----:R-:W-:-:S04]  /*0540*/  IMAD.WIDE.U32 R2, R0, UR4, R12 ;  /* 0x0000000400027c25 */ /* 0x001fc8000f8e000c */
[----:B------:R-:W-:Y:S01]  /*0550*/  IMAD R3, R0, UR15, R3 ;  /* 0x0000000f00037c24 */ /* 0x000fe2000f8e0203 */
[----:B-1----:R-:W-:Y:S01]  /*0560*/  LEA R4, P1, R2, UR18, 0x2 ;  /* 0x0000001202047c11 */ /* 0x002fe2000f8210ff */
[----:B------:R-:W-:-:S03]  /*0570*/  VIADD R0, R0, 0x4 ;  /* 0x0000000400007836 */ /* 0x000fc60000000000 */
[----:B------:R-:W-:Y:S02]  /*0580*/  LEA.HI.X R5, R2, UR19, R3, 0x2, P1 ;  /* 0x0000001302057c11 */ /* 0x000fe400088f1403 */
        /* <DEDUP_REMOVED lines=8> */
[----:B------:R-:W-:-:S05]  /*0610*/  IADD3.X R9, PT, PT, R7, UR17, RZ, P1, !PT ;  /* 0x0000001107097c10 */ /* 0x000fca0008ffe4ff */
[----:B------:R0:W-:Y:S04]  /*0620*/  STG.E desc[UR8][R8.64], R11 ;  /* 0x0000000b08007986 */ /* 0x0001e8000c101908 */
.L_x_6:
[----:B------:R-:W-:Y:S05]  /*0630*/  @!P0 BRA `(.L_x_5) ;  /* 0x00000010008c8947 */ /* 0x000fea0003800000 */
[----:B------:R-:W-:Y:S02]  /*0640*/  ISETP.NE.AND P0, PT, R14, 0x1, PT ;  /* 0x000000010e00780c */ /* 0x000fe40003f05270 */
[----:B------:R-:W-:-:S04]  /*0650*/  LOP3.LUT R10, R10, 0x1, RZ, 0xc0, !PT ;  /* 0x000000010a0a7812 */ /* 0x000fc800078ec0ff */
[----:B------:R-:W-:-:S07]  /*0660*/  ISETP.NE.U32.AND P1, PT, R10, 0x1, PT ;  /* 0x000000010a00780c */ /* 0x000fce0003f25070 */
[----:B------:R-:W-:Y:S06]  /*0670*/  @!P0 BRA `(.L_x_7) ;  /* 0x0000000000308947 */ /* 0x000fec0003800000 */
[----:B------:R-:W5:Y:S01]  /*0680*/  LDCU UR4, c[0x0][0x3a4] ;  /* 0x00007480ff0477ac */ /* 0x000f620008000800 */
[----:B01----:R-:W-:Y:S01]  /*0690*/  IMAD.MOV.U32 R7, RZ, RZ, 0x7fffffff ;  /* 0x7fffffffff077424 */ /* 0x003fe200078e00ff */
[----:B------:R-:W0:Y:S01]  /*06a0*/  LDCU.64 UR18, c[0x0][0x3b0] ;  /* 0x00007600ff1277ac */ /* 0x000e220008000a00 */
[----:B-----5:R-:W-:-:S04]  /*06b0*/  IMAD.WIDE.U32 R2, R0, UR4, R12 ;  /* 0x0000000400027c25 */ /* 0x020fc8000f8e000c */
[----:B------:R-:W-:Y:S01]  /*06c0*/  IMAD R3, R0, UR15, R3 ;  /* 0x0000000f00037c24 */ /* 0x000fe2000f8e0203 */
[----:B0-----:R-:W-:Y:S01]  /*06d0*/  LEA R4, P0, R2, UR18, 0x2 ;  /* 0x0000001202047c11 */ /* 0x001fe2000f8010ff */
[----:B------:R-:W-:-:S03]  /*06e0*/  VIADD R0, R0, 0x2 ;  /* 0x0000000200007836 */ /* 0x000fc60000000000 */
[----:B------:R-:W-:Y:S02]  /*06f0*/  LEA.HI.X R5, R2, UR19, R3, 0x2, P0 ;  /* 0x0000001302057c11 */ /* 0x000fe400080f1403 */
[----:B------:R-:W-:-:S03]  /*0700*/  IADD3 R2, P0, PT, R4, UR16, RZ ;  /* 0x0000001004027c10 */ /* 0x000fc6000ff1e0ff */
[----:B------:R0:W-:Y:S01]  /*0710*/  STG.E desc[UR8][R4.64], R7 ;  /* 0x0000000704007986 */ /* 0x0001e2000c101908 */
[----:B------:R-:W-:-:S05]  /*0720*/  IADD3.X R3, PT, PT, R5, UR17, RZ, P0, !PT ;  /* 0x0000001105037c10 */ /* 0x000fca00087fe4ff */
[----:B------:R0:W-:Y:S04]  /*0730*/  STG.E desc[UR8][R2.64], R7 ;  /* 0x0000000702007986 */ /* 0x0001e8000c101908 */
.L_x_7:
[----:B------:R-:W-:Y:S05]  /*0740*/  @P1 BRA `(.L_x_5) ;  /* 0x0000001000481947 */ /* 0x000fea0003800000 */
[----:B------:R-:W0:Y:S01]  /*0750*/  LDCU UR4, c[0x0][0x3a4] ;  /* 0x00007480ff0477ac */ /* 0x000e220008000800 */
[----:B------:R-:W5:Y:S01]  /*0760*/  LDCU.64 UR18, c[0x0][0x3b0] ;  /* 0x00007600ff1277ac */ /* 0x000f620008000a00 */
[----:B01----:R-:W-:-:S04]  /*0770*/  IMAD.WIDE.U32 R2, R0, UR4, R12 ;  /* 0x0000000400027c25 */ /* 0x003fc8000f8e000c */
[----:B------:R-:W-:Y:S01]  /*0780*/  IMAD R3, R0, UR15, R3 ;  /* 0x0000000f00037c24 */ /* 0x000fe2000f8e0203 */
[----:B-----5:R-:W-:-:S04]  /*0790*/  LEA R4, P0, R2, UR18, 0x2 ;  /* 0x0000001202047c11 */ /* 0x020fc8000f8010ff */
[----:B------:R-:W-:Y:S01]  /*07a0*/  LEA.HI.X R5, R2, UR19, R3, 0x2, P0 ;  /* 0x0000001302057c11 */ /* 0x000fe200080f1403 */
[----:B------:R-:W-:-:S05]  /*07b0*/  IMAD.MOV.U32 R3, RZ, RZ, 0x7fffffff ;  /* 0x7fffffffff037424 */ /* 0x000fca00078e00ff */
[----:B------:R0:W-:Y:S01]  /*07c0*/  STG.E desc[UR8][R4.64], R3 ;  /* 0x0000000304007986 */ /* 0x0001e2000c101908 */
[----:B------:R-:W-:Y:S05]  /*07d0*/  BRA `(.L_x_5) ;  /* 0x0000001000247947 */ /* 0x000fea0003800000 */
.L_x_2:
[----:B------:R-:W-:Y:S01]  /*07e0*/  ISETP.GE.AND P0, PT, R11, 0x1, PT ;  /* 0x000000010b00780c */ /* 0x000fe20003f06270 */
[----:B------:R-:W-:-:S12]  /*07f0*/  BSSY.RECONVERGENT B0, `(.L_x_8) ;  /* 0x000005e000007945 */ /* 0x000fd80003800200 */
[----:B------:R-:W-:Y:S05]  /*0800*/  @!P0 BRA `(.L_x_9) ;  /* 0x0000000400708947 */ /* 0x000fea0003800000 */
[----:B------:R-:W-:Y:S01]  /*0810*/  ISETP.GE.U32.AND P0, PT, R11, 0x8, PT ;  /* 0x000000080b00780c */ /* 0x000fe20003f06070 */
[----:B------:R-:W-:Y:S01]  /*0820*/  BSSY.RECONVERGENT B3, `(.L_x_10) ;  /* 0x0000025000037945 */ /* 0x000fe20003800200 */
[----:B------:R-:W-:-:S11]  /*0830*/  IMAD.MOV.U32 R0, RZ, RZ, RZ ;  /* 0x000000ffff007224 */ /* 0x000fd600078e00ff */
[----:B------:R-:W-:Y:S05]  /*0840*/  @!P0 BRA `(.L_x_11) ;  /* 0x0000000000888947 */ /* 0x000fea0003800000 */
[----:B------:R-:W-:Y:S01]  /*0850*/  BSSY.RECONVERGENT B4, `(.L_x_11) ;  /* 0x0000021000047945 */ /* 0x000fe20003800200 */
[----:B------:R-:W-:Y:S01]  /*0860*/  IMAD.MOV.U32 R23, RZ, RZ, RZ ;  /* 0x000000ffff177224 */ /* 0x000fe200078e00ff */
[----:B------:R-:W-:-:S07]  /*0870*/  LOP3.LUT R0, R11, 0x7ffffff8, RZ, 0xc0, !PT ;  /* 0x7ffffff80b007812 */ /* 0x000fce00078ec0ff */
.L_x_12:
[----:B0-2---:R-:W-:-:S04]  /*0880*/  IMAD.WIDE.U32 R2, R23, UR23, R12 ;  /* 0x0000001717027c25 */ /* 0x005fc8000f8e000c */
[C---:B------:R-:W-:Y:S01]  /*0890*/  IMAD R3, R23.reuse, UR15, R3 ;  /* 0x0000000f17037c24 */ /* 0x040fe2000f8e0203 */
[C---:B------:R-:W-:Y:S01]  /*08a0*/  LEA R6, P0, R2.reuse, UR10, 0x2 ;  /* 0x0000000a02067c11 */ /* 0x040fe2000f8010ff */
[----:B------:R-:W-:Y:S02]  /*08b0*/  IMAD.MOV.U32 R25, RZ, RZ, 0x7fffffff ;  /* 0x7fffffffff197424 */ /* 0x000fe400078e00ff */
[----:B------:R-:W-:Y:S01]  /*08c0*/  VIADD R23, R23, 0x8 ;  /* 0x0000000817177836 */ /* 0x000fe20000000000 */
        /* <DEDUP_REMOVED lines=22> */
[----:B------:R-:W-:-:S03]  /*0a30*/  ISETP.NE.AND P0, PT, R23, R0, PT ;  /* 0x000000001700720c */ /* 0x000fc60003f05270 */
[----:B------:R0:W-:Y:S10]  /*0a40*/  STG.E desc[UR8][R20.64], R25 ;  /* 0x0000001914007986 */ /* 0x0001f4000c101908 */
[----:B------:R-:W-:Y:S05]  /*0a50*/  @P0 BRA `(.L_x_12) ;  /* 0xfffffffc00880947 */ /* 0x000fea000383ffff */
[----:B---34-:R-:W-:Y:S05]  /*0a60*/  BSYNC.RECONVERGENT B4 ;  /* 0x0000000000047941 */ /* 0x018fea0003800200 */
.L_x_11:
[----:B--234-:R-:W-:Y:S05]  /*0a70*/  BSYNC.RECONVERGENT B3 ;  /* 0x0000000000037941 */ /* 0x01cfea0003800200 */
.L_x_10:
[----:B0-----:R-:W-:-:S13]  /*0a80*/  LOP3.LUT P0, R2, R11, 0x7, RZ, 0xc0, !PT ;  /* 0x000000070b027812 */ /* 0x001fda000780c0ff */
[----:B------:R-:W-:Y:S05]  /*0a90*/  @!P0 BRA `(.L_x_9) ;  /* 0x0000000000cc8947 */ /* 0x000fea0003800000 */
[----:B------:R-:W-:Y:S01]  /*0aa0*/  ISETP.GE.U32.AND P1, PT, R2, 0x4, PT ;  /* 0x000000040200780c */ /* 0x000fe20003f26070 */
[----:B------:R-:W-:Y:S01]  /*0ab0*/  BSSY.RECONVERGENT B3, `(.L_x_13) ;  /* 0x0000015000037945 */ /* 0x000fe20003800200 */
[----:B------:R-:W-:-:S11]  /*0ac0*/  LOP3.LUT P0, R14, R11, 0x3, RZ, 0xc0, !PT ;  /* 0x000000030b0e7812 */ /* 0x000fd6000780c0ff */
[----:B------:R-:W-:Y:S05]  /*0ad0*/  @!P1 BRA `(.L_x_14) ;  /* 0x0000000000489947 */ /* 0x000fea0003800000 */
[----:B------:R-:W0:Y:S01]  /*0ae0*/  LDCU UR4, c[0x0][0x3a4] ;  /* 0x00007480ff0477ac */ /* 0x000e220008000800 */
[----:B------:R-:W-:Y:S01]  /*0af0*/  IMAD.MOV.U32 R15, RZ, RZ, 0x7fffffff ;  /* 0x7fffffffff0f7424 */ /* 0x000fe200078e00ff */
        /* <DEDUP_REMOVED lines=16> */
.L_x_14:
[----:B------:R-:W-:Y:S05]  /*0c00*/  BSYNC.RECONVERGENT B3 ;  /* 0x0000000000037941 */ /* 0x000fea0003800200 */
.L_x_13:
[----:B------:R-:W-:Y:S05]  /*0c10*/  @!P0 BRA `(.L_x_9) ;  /* 0x00000000006c8947 */ /* 0x000fea0003800000 */
[----:B------:R-:W-:Y:S01]  /*0c20*/  ISETP.NE.AND P0, PT, R14, 0x1, PT ;  /* 0x000000010e00780c */ /* 0x000fe20003f05270 */
[----:B------:R-:W-:Y:S01]  /*0c30*/  BSSY.RECONVERGENT B3, `(.L_x_15) ;  /* 0x0000010000037945 */ /* 0x000fe20003800200 */
[----:B0-----:R-:W-:-:S04]  /*0c40*/  LOP3.LUT R2, R11, 0x1, RZ, 0xc0, !PT ;  /* 0x000000010b027812 */ /* 0x001fc800078ec0ff */
[----:B------:R-:W-:-:S07]  /*0c50*/  ISETP.NE.U32.AND P1, PT, R2, 0x1, PT ;  /* 0x000000010200780c */ /* 0x000fce0003f25070 */
[----:B------:R-:W-:Y:S06]  /*0c60*/  @!P0 BRA `(.L_x_16) ;  /* 0x0000000000308947 */ /* 0x000fec0003800000 */
        /* <DEDUP_REMOVED lines=10> */
[----:B------:R-:W-:-:S05]  /*0d10*/  IADD3.X R3, PT, PT, R5, UR17, RZ, P0, !PT ;  /* 0x0000001105037c10 */ /* 0x000fca00087fe4ff */
[----:B------:R0:W-:Y:S04]  /*0d20*/  STG.E desc[UR8][R2.64], R7 ;  /* 0x0000000702007986 */ /* 0x0001e8000c101908 */
.L_x_16:
[----:B------:R-:W-:Y:S05]  /*0d30*/  BSYNC.RECONVERGENT B3 ;  /* 0x0000000000037941 */ /* 0x000fea0003800200 */
.L_x_15:
[----:B------:R-:W-:Y:S05]  /*0d40*/  @P1 BRA `(.L_x_9) ;  /* 0x0000000000201947 */ /* 0x000fea0003800000 */
[----:B------:R-:W0:Y:S01]  /*0d50*/  LDCU UR4, c[0x0][0x3a4] ;  /* 0x00007480ff0477ac */ /* 0x000e220008000800 */
[----:B------:R-:W1:Y:S01]  /*0d60*/  LDCU.64 UR18, c[0x0][0x3b0] ;  /* 0x00007600ff1277ac */ /* 0x000e620008000a00 */
[----:B0-----:R-:W-:-:S04]  /*0d70*/  IMAD.WIDE.U32 R2, R0, UR4, R12 ;  /* 0x0000000400027c25 */ /* 0x001fc8000f8e000c */
[----:B------:R-:W-:Y:S01]  /*0d80*/  IMAD R3, R0, UR15, R3 ;  /* 0x0000000f00037c24 */ /* 0x000fe2000f8e0203 */
[----:B-1----:R-:W-:-:S04]  /*0d90*/  LEA R4, P0, R2, UR18, 0x2 ;  /* 0x0000001202047c11 */ /* 0x002fc8000f8010ff */
[----:B------:R-:W-:Y:S01]  /*0da0*/  LEA.HI.X R5, R2, UR19, R3, 0x2, P0 ;  /* 0x0000001302057c11 */ /* 0x000fe200080f1403 */
[----:B------:R-:W-:-:S05]  /*0db0*/  IMAD.MOV.U32 R3, RZ, RZ, 0x7fffffff ;  /* 0x7fffffffff037424 */ /* 0x000fca00078e00ff */
[----:B------:R1:W-:Y:S03]  /*0dc0*/  STG.E desc[UR8][R4.64], R3 ;  /* 0x0000000304007986 */ /* 0x0003e6000c101908 */
.L_x_9:
[----:B--234-:R-:W-:Y:S05]  /*0dd0*/  BSYNC.RECONVERGENT B0 ;  /* 0x0000000000007941 */ /* 0x01cfea0003800200 */
.L_x_8:
[----:B------:R-:W2:Y:S08]  /*0de0*/  LDC R0, c[0x0][0x3a4] ;  /* 0x0000e900ff007b82 */ /* 0x000eb00000000800 */
[----:B01----:R-:W0:Y:S08]  /*0df0*/  LDC.64 R2, c[0x0][0x380] ;  /* 0x0000e000ff027b82 */ /* 0x003e300000000a00 */
[----:B------:R-:W1:Y:S01]  /*0e00*/  LDC.64 R4, c[0x0][0x3b0] ;  /* 0x0000ec00ff047b82 */ /* 0x000e620000000a00 */
[----:B--2---:R-:W-:-:S04]  /*0e10*/  IMAD R9, R11, R0, R12 ;  /* 0x000000000b097224 */ /* 0x004fc800078e020c */
[----:B0-----:R-:W-:-:S05]  /*0e20*/  IMAD.WIDE R6, R9, 0x4, R2 ;  /* 0x0000000409067825 */ /* 0x001fca00078e0202 */
[----:B------:R-:W2:Y:S01]  /*0e30*/  LDG.E.CONSTANT R27, desc[UR8][R6.64] ;  /* 0x00000008061b7981 */ /* 0x000ea2000c1e9900 */
[----:B------:R-:W-:Y:S02]  /*0e40*/  VIADD R13, R11, 0x1 ;  /* 0x000000010b0d7836 */ /* 0x000fe40000000000 */
[----:B-1----:R-:W-:-:S03]  /*0e50*/  IMAD.WIDE R8, R9, 0x4, R4 ;  /* 0x0000000409087825 */ /* 0x002fc600078e0204 */
[----:B------:R-:W-:Y:S02]  /*0e60*/  ISETP.GE.AND P0, PT, R13, R10, PT ;  /* 0x0000000a0d00720c */ /* 0x000fe40003f06270 */
[----:B--2---:R0:W-:Y:S11]  /*0e70*/  STG.E desc[UR8][R8.64], R27 ;  /* 0x0000001b08007986 */ /* 0x0041f6000c101908 */
[----:B------:R-:W-:Y:S05]  /*0e80*/  @P0 BRA `(.L_x_5) ;  /* 0x0000000800780947 */ /* 0x000fea0003800000 */
[----:B------:R-:W-:-:S04]  /*0e90*/  IADD3 R6, P0, PT, R6, UR16, RZ ;  /* 0x0000001006067c10 */ /* 0x000fc8000ff1e0ff */
[----:B------:R-:W-:-:S05]  /*0ea0*/  IADD3.X R7, PT, PT, R7, UR17, RZ, P0, !PT ;  /* 0x0000001107077c10 */ /* 0x000fca00087fe4ff */
[----:B------:R-:W2:Y:S01]  /*0eb0*/  LDG.E.CONSTANT R24, desc[UR8][R6.64] ;  /* 0x0000000806187981 */ /* 0x000ea2000c1e9900 */
[----:B0-----:R-:W-:Y:S01]  /*0ec0*/  IADD3 R8, P0, PT, R8, UR16, RZ ;  /* 0x0000001008087c10 */ /* 0x001fe2000ff1e0ff */
[C---:B------:R-:W-:Y:S01]  /*0ed0*/  VIADD R13, R11.reuse, 0x3 ;  /* 0x000000030b0d7836 */ /* 0x040fe20000000000 */
[----:B------:R-:W-:Y:S01]  /*0ee0*/  BSSY.RECONVERGENT B0, `(.L_x_17) ;  /* 0x0000023000007945 */ /* 0x000fe20003800200 */
[----:B------:R-:W-:Y:S01]  /*0ef0*/  VIADD R11, R11, 0x2 ;  /* 0x000000020b0b7836 */ /* 0x000fe20000000000 */
[----:B------:R-:W-:Y:S01]  /*0f00*/  IADD3.X R9, PT, PT, R9, UR17, RZ, P0, !PT ;  /* 0x0000001109097c10 */ /* 0x000fe200087fe4ff */
[----:B------:R-:W-:Y:S01]  /*0f10*/  IMAD.MOV.U32 R21, RZ, RZ, R27 ;  /* 0x000000ffff157224 */ /* 0x000fe200078e001b */
[----:B------:R-:W-:-:S03]  /*0f20*/  ISETP.GE.AND P0, PT, R13, R10, PT ;  /* 0x0000000a0d00720c */ /* 0x000fc60003f06270 */
[----:B--2---:R0:W-:Y:S01]  /*0f30*/  STG.E desc[UR8][R8.64], R24 ;  /* 0x0000001808007986 */ /* 0x0041e2000c101908 */
[----:B------:R-:W-:-:S09]  /*0f40*/  IMAD.MOV.U32 R25, RZ, RZ, R24 ;  /* 0x000000ffff197224 */ /* 0x000fd200078e0018 */
[----:B------:R-:W-:Y:S05]  /*0f50*/  @P0 BRA `(.L_x_18) ;  /* 0x00000000006c0947 */ /* 0x000fea0003800000 */
.L_x_19:
[----:B------:R-:W-:-:S04]  /*0f60*/  IMAD R7, R11, R0, R12 ;  /* 0x000000000b077224 */ /* 0x000fc800078e020c */
[----:B------:R-:W-:-:S03]  /*0f70*/  IMAD.WIDE R14, R7, 0x4, R2 ;  /* 0x00000004070e7825 */ /* 0x000fc600078e0202 */
[----:B------:R-:W-:Y:S02]  /*0f80*/  IADD3 R16, P0, PT, R14, UR16, RZ ;  /* 0x000000100e107c10 */ /* 0x000fe4000ff1e0ff */
[----:B------:R1:W2:Y:S02]  /*0f90*/  LDG.E.CONSTANT R13, desc[UR8][R14.64] ;  /* 0x000000080e0d7981 */ /* 0x0002a4000c1e9900 */
[----:B------:R-:W-:-:S05]  /*0fa0*/  IADD3.X R17, PT, PT, R15, UR17, RZ, P0, !PT ;  /* 0x000000110f117c10 */ /* 0x000fca00087fe4ff */
[----:B------:R-:W3:Y:S01]  /*0fb0*/  LDG.E.CONSTANT R16, desc[UR8][R16.64] ;  /* 0x0000000810107981 */ /* 0x000ee2000c1e9900 */
[C---:B-1----:R-:W-:Y:S02]  /*0fc0*/  VIADD R15, R11.reuse, 0x3 ;  /* 0x000000030b0f7836 */ /* 0x042fe40000000000 */
[----:B------:R-:W-:Y:S02]  /*0fd0*/  VIADD R11, R11, 0x2 ;  /* 0x000000020b0b7836 */ /* 0x000fe40000000000 */
[----:B--2---:R-:W-:-:S04]  /*0fe0*/  FMUL R6, R13, UR20 ;  /* 0x000000140d067c20 */ /* 0x004fc80008400000 */
[----:B------:R-:W-:Y:S01]  /*0ff0*/  FFMA R6, R25, UR12, R6 ;  /* 0x0000000c19067c23 */ /* 0x000fe20008000006 */
[----:B---3--:R-:W-:-:S03]  /*1000*/  FMUL R18, R16, UR20 ;  /* 0x0000001410127c20 */ /* 0x008fc60008400000 */
[----:B0-----:R-:W-:Y:S01]  /*1010*/  FFMA R8, R27, UR20, R6 ;  /* 0x000000141b087c23 */ /* 0x001fe20008000006 */
[----:B------:R-:W-:Y:S01]  /*1020*/  FFMA R18, R13, UR12, R18 ;  /* 0x0000000c0d127c23 */ /* 0x000fe20008000012 */
[----:B------:R-:W-:-:S04]  /*1030*/  IMAD.WIDE R6, R7, 0x4, R4 ;  /* 0x0000000407067825 */ /* 0x000fc800078e0204 */
[----:B------:R-:W-:Y:S01]  /*1040*/  FFMA R21, R21, UR21, R8 ;  /* 0x0000001515157c23 */ /* 0x000fe20008000008 */
[----:B------:R-:W-:-:S03]  /*1050*/  FFMA R9, R25, UR20, R18 ;  /* 0x0000001419097c23 */ /* 0x000fc60008000012 */
[----:B------:R-:W-:Y:S01]  /*1060*/  FFMA R21, R24, UR13, R21 ;  /* 0x0000000d18157c23 */ /* 0x000fe20008000015 */
[----:B------:R-:W-:Y:S01]  /*1070*/  IADD3 R8, P0, PT, R6, UR16, RZ ;  /* 0x0000001006087c10 */ /* 0x000fe2000ff1e0ff */
[----:B------:R-:W-:-:S03]  /*1080*/  FFMA R24, R24, UR21, R9 ;  /* 0x0000001518187c23 */ /* 0x000fc60008000009 */
[----:B------:R-:W-:Y:S01]  /*1090*/  IADD3.X R9, PT, PT, R7, UR17, RZ, P0, !PT ;  /* 0x0000001107097c10 */ /* 0x000fe200087fe4ff */
[----:B------:R-:W-:Y:S01]  /*10a0*/  FFMA R24, R21, UR13, R24 ;  /* 0x0000000d15187c23 */ /* 0x000fe20008000018 */
[----:B------:R1:W-:Y:S04]  /*10b0*/  STG.E desc[UR8][R6.64], R21 ;  /* 0x0000001506007986 */ /* 0x0003e8000c101908 */
[----:B------:R1:W-:Y:S01]  /*10c0*/  STG.E desc[UR8][R8.64], R24 ;  /* 0x0000001808007986 */ /* 0x0003e2000c101908 */
[----:B------:R-:W-:Y:S01]  /*10d0*/  ISETP.GE.AND P0, PT, R15, R10, PT ;  /* 0x0000000a0f00720c */ /* 0x000fe20003f06270 */
[----:B------:R-:W-:Y:S02]  /*10e0*/  IMAD.MOV.U32 R27, RZ, RZ, R13 ;  /* 0x000000ffff1b7224 */ /* 0x000fe400078e000d */
[----:B------:R-:W-:-:S10]  /*10f0*/  IMAD.MOV.U32 R25, RZ, RZ, R16 ;  /* 0x000000ffff197224 */ /* 0x000fd400078e0010 */
[----:B-1----:R-:W-:Y:S05]  /*1100*/  @!P0 BRA `(.L_x_19) ;  /* 0xfffffffc00948947 */ /* 0x002fea000383ffff */
.L_x_18:
[----:B------:R-:W-:Y:S05]  /*1110*/  BSYNC.RECONVERGENT B0 ;  /* 0x0000000000007941 */ /* 0x000fea0003800200 */
.L_x_17:
[----:B------:R-:W-:-:S13]  /*1120*/  ISETP.GE.AND P0, PT, R11, R10, PT ;  /* 0x0000000a0b00720c */ /* 0x000fda0003f06270 */
[----:B------:R-:W-:Y:S05]  /*1130*/  @P0 BRA `(.L_x_5) ;  /* 0x0000000400cc0947 */ /* 0x000fea0003800000 */
[--C-:B------:R-:W-:Y:S01]  /*1140*/  IMAD.IADD R18, R10, 0x1, -R11.reuse ;  /* 0x000000010a127824 */ /* 0x100fe200078e0a0b */
[----:B------:R-:W-:Y:S01]  /*1150*/  BSSY.RECONVERGENT B0, `(.L_x_20) ;  /* 0x000003f000007945 */ /* 0x000fe20003800200 */
[----:B------:R-:W-:Y:S02]  /*1160*/  IMAD.IADD R6, R11, 0x1, -R10 ;  /* 0x000000010b067824 */ /* 0x000fe400078e0a0a */
[----:B------:R-:W-:Y:S01]  /*1170*/  IMAD.MOV.U32 R29, RZ, RZ, R11 ;  /* 0x000000ffff1d7224 */ /* 0x000fe200078e000b */
[----:B------:R-:W-:Y:S01]  /*1180*/  LOP3.LUT P1, R18, R18, 0x3, RZ, 0xc0, !PT ;  /* 0x0000000312127812 */ /* 0x000fe2000782c0ff */
[----:B------:R-:W-:Y:S01]  /*1190*/  IMAD.MOV.U32 R19, RZ, RZ, R24 ;  /* 0x000000ffff137224 */ /* 0x000fe200078e0018 */
[----:B------:R-:W-:Y:S01]  /*11a0*/  ISETP.GT.U32.AND P0, PT, R6, -0x4, PT ;  /* 0xfffffffc0600780c */ /* 0x000fe20003f04070 */
[----:B------:R-:W-:-:S10]  /*11b0*/  IMAD.MOV.U32 R22, RZ, RZ, R25 ;  /* 0x000000ffff167224 */ /* 0x000fd400078e0019 */
[----:B------:R-:W-:Y:S05]  /*11c0*/  @!P1 BRA `(.L_x_21) ;  /* 0x0000000000dc9947 */ /* 0x000fea0003800000 */
[----:B0-----:R-:W-:Y:S01]  /*11d0*/  IMAD R9, R11, R0, R12 ;  /* 0x000000000b097224 */ /* 0x001fe200078e020c */
[----:B------:R-:W0:Y:S03]  /*11e0*/  LDC R26, c[0x0][0x394] ;  /* 0x0000e500ff1a7b82 */ /* 0x000e260000000800 */
[----:B------:R-:W-:-:S05]  /*11f0*/  IMAD.WIDE R16, R9, 0x4, R2 ;  /* 0x0000000409107825 */ /* 0x000fca00078e0202 */
[----:B------:R-:W0:Y:S01]  /*1200*/  LDG.E.CONSTANT R13, desc[UR8][R16.64] ;  /* 0x00000008100d7981 */ /* 0x000e22000c1e9900 */
[----:B------:R-:W1:Y:S01]  /*1210*/  LDC.64 R6, c[0x0][0x398] ;  /* 0x0000e600ff067b82 */ /* 0x000e620000000a00 */
[----:B------:R-:W-:Y:S01]  /*1220*/  ISETP.NE.AND P1, PT, R18, 0x1, PT ;  /* 0x000000011200780c */ /* 0x000fe20003f25270 */
[----:B------:R-:W-:-:S06]  /*1230*/  VIADD R29, R11, 0x1 ;  /* 0x000000010b1d7836 */ /* 0x000fcc0000000000 */
[----:B------:R-:W2:Y:S01]  /*1240*/  LDC R14, c[0x0][0x3a0] ;  /* 0x0000e800ff0e7b82 */ /* 0x000ea20000000800 */
[----:B0-----:R-:W-:Y:S01]  /*1250*/  FMUL R8, R13, R26 ;  /* 0x0000001a0d087220 */ /* 0x001fe20000400000 */
[----:B------:R-:W-:-:S03]  /*1260*/  IMAD.MOV.U32 R22, RZ, RZ, R13 ;  /* 0x000000ffff167224 */ /* 0x000fc600078e000d */
[----:B-1----:R-:W-:-:S04]  /*1270*/  FFMA R8, R25, R6, R8 ;  /* 0x0000000619087223 */ /* 0x002fc80000000008 */
[----:B------:R-:W-:Y:S01]  /*1280*/  FFMA R8, R27, R26, R8 ;  /* 0x0000001a1b087223 */ /* 0x000fe20000000008 */
[----:B------:R-:W-:-:S03]  /*1290*/  IMAD.MOV.U32 R27, RZ, RZ, R25 ;  /* 0x000000ffff1b7224 */ /* 0x000fc600078e0019 */
[----:B--2---:R-:W-:Y:S01]  /*12a0*/  FFMA R15, R21, R14, R8 ;  /* 0x0000000e150f7223 */ /* 0x004fe20000000008 */
[----:B------:R-:W-:-:S04]  /*12b0*/  IMAD.WIDE R8, R9, 0x4, R4 ;  /* 0x0000000409087825 */ /* 0x000fc800078e0204 */
[----:B------:R-:W-:Y:S01]  /*12c0*/  FFMA R15, R24, R7, R15 ;  /* 0x00000007180f7223 */ /* 0x000fe2000000000f */
[----:B------:R-:W-:-:S03]  /*12d0*/  IMAD.MOV.U32 R21, RZ, RZ, R24 ;  /* 0x000000ffff157224 */ /* 0x000fc600078e0018 */
[----:B------:R-:W-:Y:S01]  /*12e0*/  IMAD.MOV.U32 R19, RZ, RZ, R15 ;  /* 0x000000ffff137224 */ /* 0x000fe200078e000f */
[----:B------:R1:W-:Y:S01]  /*12f0*/  STG.E desc[UR8][R8.64], R15 ;  /* 0x0000000f08007986 */ /* 0x0003e2000c101908 */
[----:B------:R-:W-:Y:S05]  /*1300*/  @!P1 BRA `(.L_x_21) ;  /* 0x00000000008c9947 */ /* 0x000fea0003800000 */
[----:B------:R-:W-:-:S04]  /*1310*/  IADD3 R20, P1, PT, R16, UR16, RZ ;  /* 0x0000001010147c10 */ /* 0x000fc8000ff3e0ff */
[----:B------:R-:W-:-:S05]  /*1320*/  IADD3.X R21, PT, PT, R17, UR17, RZ, P1, !PT ;  /* 0x0000001111157c10 */ /* 0x000fca0008ffe4ff */
[----:B------:R-:W2:Y:S01]  /*1330*/  LDG.E.CONSTANT R23, desc[UR8][R20.64] ;  /* 0x0000000814177981 */ /* 0x000ea2000c1e9900 */
[----:B------:R-:W-:-:S13]  /*1340*/  ISETP.NE.AND P1, PT, R18, 0x2, PT ;  /* 0x000000021200780c */ /* 0x000fda0003f25270 */
[----:B------:R-:W-:-:S04]  /*1350*/  @P1 IADD3 R16, P2, PT, R20, UR16, RZ ;  /* 0x0000001014101c10 */ /* 0x000fc8000ff5e0ff */
[----:B------:R-:W-:Y:S01]  /*1360*/  @P1 IADD3.X R17, PT, PT, R21, UR17, RZ, P2, !PT ;  /* 0x0000001115111c10 */ /* 0x000fe200097fe4ff */
[----:B--2---:R-:W-:-:S06]  /*1370*/  IMAD.MOV.U32 R22, RZ, RZ, R23 ;  /* 0x000000ffff167224 */ /* 0x004fcc00078e0017 */
[----:B------:R0:W2:Y:S01]  /*1380*/  @P1 LDG.E.CONSTANT R22, desc[UR8][R16.64] ;  /* 0x0000000810161981 */ /* 0x0000a2000c1e9900 */
[----:B------:R-:W-:Y:S01]  /*1390*/  FMUL R18, R23, R26 ;  /* 0x0000001a17127220 */ /* 0x000fe20000400000 */
[C---:B------:R-:W-:Y:S02]  /*13a0*/  IMAD R19, R11.reuse, R0, R12 ;  /* 0x000000000b137224 */ /* 0x040fe400078e020c */
[----:B------:R-:W-:Y:S02]  /*13b0*/  VIADD R29, R11, 0x2 ;  /* 0x000000020b1d7836 */ /* 0x000fe40000000000 */
[----:B------:R-:W-:Y:S01]  /*13c0*/  FFMA R28, R13, R6, R18 ;  /* 0x000000060d1c7223 */ /* 0x000fe20000000012 */
[----:B------:R-:W-:-:S04]  /*13d0*/  IMAD.WIDE R18, R19, 0x4, R4 ;  /* 0x0000000413127825 */ /* 0x000fc800078e0204 */
[----:B------:R-:W-:Y:S01]  /*13e0*/  FFMA R25, R25, R26, R28 ;  /* 0x0000001a19197223 */ /* 0x000fe2000000001c */
[----:B------:R-:W-:Y:S01]  /*13f0*/  IMAD.MOV.U32 R27, RZ, RZ, R13 ;  /* 0x000000ffff1b7224 */ /* 0x000fe200078e000d */
[----:B------:R-:W-:Y:S01]  /*1400*/  IADD3 R18, P2, PT, R18, UR16, RZ ;  /* 0x0000001012127c10 */ /* 0x000fe2000ff5e0ff */
[----:B------:R-:W-:Y:S02]  /*1410*/  @P1 VIADD R29, R11, 0x3 ;  /* 0x000000030b1d1836 */ /* 0x000fe40000000000 */
[----:B------:R-:W-:Y:S01]  /*1420*/  FFMA R24, R24, R14, R25 ;  /* 0x0000000e18187223 */ /* 0x000fe20000000019 */
[----:B------:R-:W-:Y:S01]  /*1430*/  @P1 IMAD.MOV.U32 R27, RZ, RZ, R23 ;  /* 0x000000ffff1b1224 */ /* 0x000fe200078e0017 */
[----:B0-----:R-:W-:Y:S02]  /*1440*/  IADD3.X R17, PT, PT, R19, UR17, RZ, P2, !PT ;  /* 0x0000001113117c10 */ /* 0x001fe400097fe4ff */
[----:B-1----:R-:W-:Y:S02]  /*1450*/  IADD3 R8, P2, PT, R8, UR16, RZ ;  /* 0x0000001008087c10 */ /* 0x002fe4000ff5e0ff */
[----:B------:R-:W-:-:S02]  /*1460*/  @P1 IADD3 R16, P3, PT, R18, UR16, RZ ;  /* 0x0000001012101c10 */ /* 0x000fc4000ff7e0ff */
[----:B------:R-:W-:Y:S02]  /*1470*/  IADD3.X R9, PT, PT, R9, UR17, RZ, P2, !PT ;  /* 0x0000001109097c10 */ /* 0x000fe400097fe4ff */
[----:B------:R-:W-:Y:S01]  /*1480*/  @P1 IADD3.X R17, PT, PT, R17, UR17, RZ, P3, !PT ;  /* 0x0000001111111c10 */ /* 0x000fe20009ffe4ff */
[----:B--2---:R-:W-:-:S04]  /*1490*/  @P1 FMUL R20, R22, R26 ;  /* 0x0000001a16141220 */ /* 0x004fc80000400000 */
[----:B------:R-:W-:Y:S01]  /*14a0*/  @P1 FFMA R20, R23, R6, R20 ;  /* 0x0000000617141223 */ /* 0x000fe20000000014 */
[----:B------:R-:W-:-:S03]  /*14b0*/  FFMA R6, R15, R7, R24 ;  /* 0x000000070f067223 */ /* 0x000fc60000000018 */
[----:B------:R-:W-:Y:S01]  /*14c0*/  @P1 FFMA R20, R13, R26, R20 ;  /* 0x0000001a0d141223 */ /* 0x000fe20000000014 */
[----:B------:R-:W-:Y:S01]  /*14d0*/  IMAD.MOV.U32 R19, RZ, RZ, R6 ;  /* 0x000000ffff137224 */ /* 0x000fe200078e0006 */
[----:B------:R2:W-:Y:S02]  /*14e0*/  STG.E desc[UR8][R8.64], R6 ;  /* 0x0000000608007986 */ /* 0x0005e4000c101908 */
[----:B------:R-:W-:-:S04]  /*14f0*/  @P1 FFMA R21, R15, R14, R20 ;  /* 0x0000000e0f151223 */ /* 0x000fc80000000014 */
[----:B------:R-:W-:Y:S01]  /*1500*/  @P1 FFMA R19, R6, R7, R21 ;  /* 0x0000000706131223 */ /* 0x000fe20000000015 */
[----:B------:R-:W-:Y:S02]  /*1510*/  IMAD.MOV.U32 R21, RZ, RZ, R15 ;  /* 0x000000ffff157224 */ /* 0x000fe400078e000f */
[----:B------:R-:W-:Y:S02]  /*1520*/  @P1 IMAD.MOV.U32 R21, RZ, RZ, R6 ;  /* 0x000000ffff151224 */ /* 0x000fe400078e0006 */
[----:B------:R2:W-:Y:S05]  /*1530*/  @P1 STG.E desc[UR8][R16.64], R19 ;  /* 0x0000001310001986 */ /* 0x0005ea000c101908 */
.L_x_21:
[----:B------:R-:W-:Y:S05]  /*1540*/  BSYNC.RECONVERGENT B0 ;  /* 0x0000000000007941 */ /* 0x000fea0003800200 */
.L_x_20:
[----:B------:R-:W-:Y:S05]  /*1550*/  @P0 BRA `(.L_x_5) ;  /* 0x0000000000c40947 */ /* 0x000fea0003800000 */
.L_x_22:
[----:B----4-:R-:W-:Y:S01]  /*1560*/  IMAD R13, R29, R0, R12 ;  /* 0x000000001d0d7224 */ /* 0x010fe200078e020c */
[----:B------:R-:W3:Y:S03]  /*1570*/  LDCU UR4, c[0x0][0x394] ;  /* 0x00007280ff0477ac */ /* 0x000ee60008000800 */
[----:B0-----:R-:W-:Y:S01]  /*1580*/  IMAD.WIDE R24, R13, 0x4, R2 ;  /* 0x000000040d187825 */ /* 0x001fe200078e0202 */
[----:B------:R-:W0:Y:S02]  /*1590*/  LDCU.64 UR18, c[0x0][0x398] ;  /* 0x00007300ff1277ac */ /* 0x000e240008000a00 */
[----:B--2---:R-:W-:Y:S02]  /*15a0*/  IADD3 R6, P0, PT, R24, UR16, RZ ;  /* 0x0000001018067c10 */ /* 0x004fe4000ff1e0ff */
[----:B-1----:R-:W3:Y:S01]  /*15b0*/  LDG.E.CONSTANT R9, desc[UR8][R24.64] ;  /* 0x0000000818097981 */ /* 0x002ee2000c1e9900 */
[----:B------:R-:W1:Y:S01]  /*15c0*/  LDCU UR14, c[0x0][0x3a0] ;  /* 0x00007400ff0e77ac */ /* 0x000e620008000800 */
[----:B------:R-:W-:-:S05]  /*15d0*/  IADD3.X R7, PT, PT, R25, UR17, RZ, P0, !PT ;  /* 0x0000001119077c10 */ /* 0x000fca00087fe4ff */
[----:B------:R-:W2:Y:S01]  /*15e0*/  LDG.E.CONSTANT R11, desc[UR8][R6.64] ;  /* 0x00000008060b7981 */ /* 0x000ea2000c1e9900 */
[----:B------:R-:W-:Y:S01]  /*15f0*/  IADD3 R14, P0, PT, R6, UR16, RZ ;  /* 0x00000010060e7c10 */ /* 0x000fe2000ff1e0ff */
[----:B---3--:R-:W-:-:S04]  /*1600*/  FMUL R15, R9, UR4 ;  /* 0x00000004090f7c20 */ /* 0x008fc80008400000 */
[----:B0-----:R-:W-:Y:S01]  /*1610*/  FFMA R8, R22, UR18, R15 ;  /* 0x0000001216087c23 */ /* 0x001fe2000800000f */
[----:B------:R-:W-:Y:S02]  /*1620*/  IADD3.X R15, PT, PT, R7, UR17, RZ, P0, !PT ;  /* 0x00000011070f7c10 */ /* 0x000fe400087fe4ff */
[----:B------:R-:W-:Y:S01]  /*1630*/  IADD3 R16, P0, PT, R14, UR16, RZ ;  /* 0x000000100e107c10 */ /* 0x000fe2000ff1e0ff */
[----:B--2---:R-:W-:Y:S01]  /*1640*/  FMUL R18, R11, UR4 ;  /* 0x000000040b127c20 */ /* 0x004fe20008400000 */
[----:B------:R-:W-:Y:S02]  /*1650*/  FFMA R8, R27, UR4, R8 ;  /* 0x000000041b087c23 */ /* 0x000fe40008000008 */
[----:B------:R-:W-:Y:S01]  /*1660*/  IADD3.X R17, PT, PT, R15, UR17, RZ, P0, !PT ;  /* 0x000000110f117c10 */ /* 0x000fe200087fe4ff */
[----:B------:R-:W-:Y:S01]  /*1670*/  FFMA R7, R9, UR18, R18 ;  /* 0x0000001209077c23 */ /* 0x000fe20008000012 */
[----:B------:R-:W2:Y:S03]  /*1680*/  LDG.E.CONSTANT R27, desc[UR8][R14.64] ;  /* 0x000000080e1b7981 */ /* 0x000ea6000c1e9900 */
[----:B------:R-:W-:-:S02]  /*1690*/  FFMA R20, R22, UR4, R7 ;  /* 0x0000000416147c23 */ /* 0x000fc40008000007 */
[----:B------:R-:W3:Y:S01]  /*16a0*/  LDG.E.CONSTANT R22, desc[UR8][R16.64] ;  /* 0x0000000810167981 */ /* 0x000ee2000c1e9900 */
[----:B------:R-:W-:-:S04]  /*16b0*/  IMAD.WIDE R6, R13, 0x4, R4 ;  /* 0x000000040d067825 */ /* 0x000fc800078e0204 */
[----:B-1----:R-:W-:Y:S01]  /*16c0*/  FFMA R18, R21, UR14, R8 ;  /* 0x0000000e15127c23 */ /* 0x002fe20008000008 */
[----:B------:R-:W-:Y:S01]  /*16d0*/  FFMA R20, R19, UR14, R20 ;  /* 0x0000000e13147c23 */ /* 0x000fe20008000014 */
[----:B------:R-:W-:Y:S01]  /*16e0*/  VIADD R29, R29, 0x4 ;  /* 0x000000041d1d7836 */ /* 0x000fe20000000000 */
[----:B------:R-:W-:Y:S01]  /*16f0*/  IADD3 R8, P0, PT, R6, UR16, RZ ;  /* 0x0000001006087c10 */ /* 0x000fe2000ff1e0ff */
[----:B------:R-:W-:-:S04]  /*1700*/  FFMA R13, R19, UR19, R18 ;  /* 0x00000013130d7c23 */ /* 0x000fc80008000012 */
[----:B------:R-:W-:Y:S01]  /*1710*/  FFMA R23, R13, UR19, R20 ;  /* 0x000000130d177c23 */ /* 0x000fe20008000014 */
[----:B------:R4:W-:Y:S01]  /*1720*/  STG.E desc[UR8][R6.64], R13 ;  /* 0x0000000d06007986 */ /* 0x0009e2000c101908 */
[----:B--2---:R-:W-:-:S04]  /*1730*/  FMUL R24, R27, UR4 ;  /* 0x000000041b187c20 */ /* 0x004fc80008400000 */
[----:B------:R-:W-:Y:S01]  /*1740*/  FFMA R24, R11, UR18, R24 ;  /* 0x000000120b187c23 */ /* 0x000fe20008000018 */
[----:B---3--:R-:W-:-:S03]  /*1750*/  FMUL R14, R22, UR4 ;  /* 0x00000004160e7c20 */ /* 0x008fc60008400000 */
[----:B------:R-:W-:Y:S01]  /*1760*/  FFMA R24, R9, UR4, R24 ;  /* 0x0000000409187c23 */ /* 0x000fe20008000018 */
[----:B------:R-:W-:Y:S01]  /*1770*/  FFMA R16, R27, UR18, R14 ;  /* 0x000000121b107c23 */ /* 0x000fe2000800000e */
[----:B------:R-:W-:Y:S02]  /*1780*/  IADD3.X R9, PT, PT, R7, UR17, RZ, P0, !PT ;  /* 0x0000001107097c10 */ /* 0x000fe400087fe4ff */
[----:B------:R-:W-:Y:S01]  /*1790*/  IADD3 R14, P0, PT, R8, UR16, RZ ;  /* 0x00000010080e7c10 */ /* 0x000fe2000ff1e0ff */
[----:B------:R-:W-:Y:S01]  /*17a0*/  FFMA R24, R13, UR14, R24 ;  /* 0x0000000e0d187c23 */ /* 0x000fe20008000018 */
[----:B------:R-:W-:Y:S01]  /*17b0*/  FFMA R18, R11, UR4, R16 ;  /* 0x000000040b127c23 */ /* 0x000fe20008000010 */
[----:B------:R4:W-:Y:S01]  /*17c0*/  STG.E desc[UR8][R8.64], R23 ;  /* 0x0000001708007986 */ /* 0x0009e2000c101908 */
[----:B------:R-:W-:Y:S01]  /*17d0*/  IADD3.X R15, PT, PT, R9, UR17, RZ, P0, !PT ;  /* 0x00000011090f7c10 */ /* 0x000fe200087fe4ff */
[C---:B------:R-:W-:Y:S01]  /*17e0*/  FFMA R21, R23.reuse, UR19, R24 ;  /* 0x0000001317157c23 */ /* 0x040fe20008000018 */
[----:B------:R-:W-:Y:S01]  /*17f0*/  IADD3 R16, P0, PT, R14, UR16, RZ ;  /* 0x000000100e107c10 */ /* 0x000fe2000ff1e0ff */
[----:B------:R-:W-:-:S03]  /*1800*/  FFMA R18, R23, UR14, R18 ;  /* 0x0000000e17127c23 */ /* 0x000fc60008000012 */
[----:B------:R-:W-:Y:S01]  /*1810*/  IADD3.X R17, PT, PT, R15, UR17, RZ, P0, !PT ;  /* 0x000000110f117c10 */ /* 0x000fe200087fe4ff */
[----:B------:R-:W-:Y:S01]  /*1820*/  FFMA R19, R21, UR19, R18 ;  /* 0x0000001315137c23 */ /* 0x000fe20008000012 */
[----:B------:R4:W-:Y:S01]  /*1830*/  STG.E desc[UR8][R14.64], R21 ;  /* 0x000000150e007986 */ /* 0x0009e2000c101908 */
[----:B------:R-:W-:-:S03]  /*1840*/  ISETP.NE.AND P0, PT, R29, R10, PT ;  /* 0x0000000a1d00720c */ /* 0x000fc60003f05270 */
[----:B------:R4:W-:Y:S10]  /*1850*/  STG.E desc[UR8][R16.64], R19 ;  /* 0x0000001310007986 */ /* 0x0009f4000c101908 */
[----:B------:R-:W-:Y:S05]  /*1860*/  @P0 BRA `(.L_x_22) ;  /* 0xfffffffc003c0947 */ /* 0x000fea000383ffff */
.L_x_5:
[----:B--234-:R-:W-:Y:S05]  /*1870*/  BSYNC.RECONVERGENT B1 ;  /* 0x0000000000017941 */ /* 0x01cfea0003800200 */
.L_x_1:
[----:B------:R-:W2:Y:S01]  /*1880*/  LDCU UR4, c[0x0][0x3a4] ;  /* 0x00007480ff0477ac */ /* 0x000ea20008000800 */
[----:B------:R-:W-:-:S05]  /*1890*/  VIADD R12, R12, UR5 ;  /* 0x000000050c0c7c36 */ /* 0x000fca0008000000 */
[----:B--2---:R-:W-:-:S13]  /*18a0*/  ISETP.GE.AND P0, PT, R12, UR4, PT ;  /* 0x000000040c007c0c */ /* 0x004fda000bf06270 */
[----:B------:R-:W-:Y:S05]  /*18b0*/  @!P0 BRA `(.L_x_23) ;  /* 0xffffffe800408947 */ /* 0x000fea000383ffff */
[----:B------:R-:W-:Y:S05]  /*18c0*/  BSYNC.RECONVERGENT B2 ;  /* 0x0000000000027941 */ /* 0x000fea0003800200 */
.L_x_0:
[----:B------:R-:W-:Y:S05]  /*18d0*/  EXIT ;  /* 0x000000000000794d */ /* 0x000fea0003800000 */
.L_x_24:
[----:B------:R-:W-:-:S00]  /*18e0*/  BRA `(.L_x_24) ;  /* 0xfffffffc00fc7947 */ /* 0x000fc0000383ffff */
[----:B------:R-:W-:-:S00]  /*18f0*/  NOP ;  /* 0x0000000000007918 */ /* 0x000fc00000000000 */
        /* <DEDUP_REMOVED lines=8> */
.L_x_107:


//--------------------- .text.highpass2_batch_warp_scan_f32 --------------------------
	.section	.text.highpass2_batch_warp_scan_f32,"ax",@progbits
	.align	128
        .global         highpass2_batch_warp_scan_f32
        .type           highpass2_batch_warp_scan_f32,@function
        .size           highpass2_batch_warp_scan_f32,(.L_x_108 - highpass2_batch_warp_scan_f32)
        .other          highpass2_batch_warp_scan_f32,@"STO_CUDA_ENTRY STV_DEFAULT"
highpass2_batch_warp_scan_f32:
.text.highpass2_batch_warp_scan_f32:
[----:B------:R-:W-:Y:S01]  /*0000*/  LDC R1, c[0x0][0x37c] ;  /* 0x0000df00ff017b82 */ /* 0x000fe20000000800 */
[----:B------:R-:W0:Y:S07]  /*0010*/  S2R R0, SR_CTAID.X ;  /* 0x0000000000007919 */ /* 0x000e2e0000002500 */
[----:B------:R-:W0:Y:S01]  /*0020*/  LDC.64 R4, c[0x0][0x3b0] ;  /* 0x0000ec00ff047b82 */ /* 0x000e220000000a00 */
[----:B------:R-:W1:Y:S01]  /*0030*/  LDCU UR4, c[0x0][0x3b8] ;  /* 0x00007700ff0477ac */ /* 0x000e620008000800 */
[----:B------:R-:W2:Y:S01]  /*0040*/  S2R R8, SR_TID.X ;  /* 0x0000000000087919 */ /* 0x000ea20000002100 */
[----:B0-----:R-:W-:-:S04]  /*0050*/  ISETP.GE.AND P0, PT, R0, R5, PT ;  /* 0x000000050000720c */ /* 0x001fc80003f06270 */
[----:B------:R-:W-:-:S04]  /*0060*/  ISETP.LT.OR P0, PT, R4, 0x1, P0 ;  /* 0x000000010400780c */ /* 0x000fc80000701670 */
[----:B--2---:R-:W-:-:S13]  /*0070*/  ISETP.GT.U32.OR P0, PT, R8, 0x1f, P0 ;  /* 0x0000001f0800780c */ /* 0x004fda0000704470 */
[----:B-1----:R-:W-:Y:S05]  /*0080*/  @P0 EXIT ;  /* 0x000000000000094d */ /* 0x002fea0003800000 */
[----:B------:R-:W0:Y:S01]  /*0090*/  LDC R13, c[0x0][0x3b8] ;  /* 0x0000ee00ff0d7b82 */ /* 0x000e220000000800 */
[----:B------:R-:W1:Y:S01]  /*00a0*/  LDCU.64 UR8, c[0x0][0x3c0] ;  /* 0x00007800ff0877ac */ /* 0x000e620008000a00 */
[----:B------:R-:W-:Y:S01]  /*00b0*/  IMAD.WIDE.U32 R2, R0, R4, RZ ;  /* 0x0000000400027225 */ /* 0x000fe200078e00ff */
[----:B------:R-:W2:Y:S03]  /*00c0*/  LDCU.64 UR6, c[0x0][0x358] ;  /* 0x00006b00ff0677ac */ /* 0x000ea60008000a00 */
[----:B------:R-:W-:Y:S01]  /*00d0*/  IMAD.MOV.U32 R5, RZ, RZ, R8 ;  /* 0x000000ffff057224 */ /* 0x000fe200078e0008 */
[C---:B------:R-:W-:Y:S02]  /*00e0*/  SHF.L.U32 R6, R2.reuse, 0x2, RZ ;  /* 0x0000000202067819 */ /* 0x040fe400000006ff */
[----:B------:R-:W-:Y:S02]  /*00f0*/  SHF.L.U64.HI R7, R2, 0x2, R3 ;  /* 0x0000000202077819 */ /* 0x000fe40000010203 */
[----:B-1----:R-:W-:-:S04]  /*0100*/  IADD3 R2, P1, PT, R6, UR8, RZ ;  /* 0x0000000806027c10 */ /* 0x002fc8000ff3e0ff */
[----:B------:R-:W-:Y:S02]  /*0110*/  IADD3.X R3, PT, PT, R7, UR9, RZ, P1, !PT ;  /* 0x0000000907037c10 */ /* 0x000fe40008ffe4ff */
[----:B0-----:R-:W-:-:S13]  /*0120*/  ISETP.GE.U32.AND P0, PT, R13, R4, PT ;  /* 0x000000040d00720c */ /* 0x001fda0003f06070 */
[----:B--2---:R-:W-:Y:S05]  /*0130*/  @!P0 BRA `(.L_x_25) ;  /* 0x00000004005c8947 */ /* 0x004fea0003800000 */
[----:B------:R-:W-:-:S13]  /*0140*/  ISETP.GE.U32.AND P0, PT, R5, R4, PT ;  /* 0x000000040500720c */ /* 0x000fda0003f06070 */
[----:B------:R-:W-:Y:S05]  /*0150*/  @P0 EXIT ;  /* 0x000000000000094d */ /* 0x000fea0003800000 */
[----:B------:R-:W-:Y:S01]  /*0160*/  LOP3.LUT R9, RZ, R5, RZ, 0x33, !PT ;  /* 0x00000005ff097212 */ /* 0x000fe200078e33ff */
[----:B------:R-:W-:Y:S03]  /*0170*/  BSSY.RECONVERGENT B0, `(.L_x_26) ;  /* 0x0000026000007945 */ /* 0x000fe60003800200 */
[----:B------:R-:W-:-:S04]  /*0180*/  IADD3 R9, PT, PT, R9, R4, RZ ;  /* 0x0000000409097210 */ /* 0x000fc80007ffe0ff */
[C---:B------:R-:W-:Y:S02]  /*0190*/  ISETP.GE.U32.AND P1, PT, R9.reuse, 0x1e0, PT ;  /* 0x000001e00900780c */ /* 0x040fe40003f26070 */
[----:B------:R-:W-:-:S04]  /*01a0*/  LEA.HI R10, R9, 0x1, RZ, 0x1b ;  /* 0x00000001090a7811 */ /* 0x000fc800078fd8ff */
[----:B------:R-:W-:-:S04]  /*01b0*/  LOP3.LUT R12, R10, 0xf, RZ, 0xc0, !PT ;  /* 0x0000000f0a0c7812 */ /* 0x000fc800078ec0ff */
[----:B------:R-:W-:-:S03]  /*01c0*/  ISETP.NE.AND P0, PT, R12, RZ, PT ;  /* 0x000000ff0c00720c */ /* 0x000fc60003f05270 */
[----:B------:R-:W-:Y:S10]  /*01d0*/  @!P1 BRA `(.L_x_27) ;  /* 0x00000000007c9947 */ /* 0x000ff40003800000 */
[----:B------:R-:W-:Y:S01]  /*01e0*/  IMAD.WIDE.U32 R8, R5, 0x4, R6 ;  /* 0x0000000405087825 */ /* 0x000fe200078e0006 */
[----:B------:R-:W-:-:S03]  /*01f0*/  LOP3.LUT R0, R10, 0xffffff0, RZ, 0xc0, !PT ;  /* 0x0ffffff00a007812 */ /* 0x000fc600078ec0ff */
[----:B------:R-:W-:Y:S01]  /*0200*/  IMAD.MOV.U32 R13, RZ, RZ, 0x7fffffff ;  /* 0x7fffffffff0d7424 */ /* 0x000fe200078e00ff */
[----:B------:R-:W-:Y:S02]  /*0210*/  IADD3 R4, P1, PT, R8, UR8, RZ ;  /* 0x0000000808047c10 */ /* 0x000fe4000ff3e0ff */
[----:B------:R-:W-:Y:S02]  /*0220*/  IADD3 R0, PT, PT, -R0, RZ, RZ ;  /* 0x000000ff00007210 */ /* 0x000fe40007ffe1ff */
[----:B------:R-:W-:-:S04]  /*0230*/  IADD3 R4, P2, PT, R4, 0x400, RZ ;  /* 0x0000040004047810 */ /* 0x000fc80007f5e0ff */
[----:B------:R-:W-:-:S09]  /*0240*/  IADD3.X R11, PT, PT, RZ, UR9, R9, P2, P1 ;  /* 0x00000009ff0b7c10 */ /* 0x000fd200097e2409 */
.L_x_28:
[----:B0-----:R-:W-:Y:S01]  /*0250*/  IMAD.MOV.U32 R8, RZ, RZ, R4 ;  /* 0x000000ffff087224 */ /* 0x001fe200078e0004 */
[----:B------:R-:W-:Y:S01]  /*0260*/  MOV R9, R11 ;  /* 0x0000000b00097202 */ /* 0x000fe20000000f00 */
[----:B------:R-:W-:Y:S02]  /*0270*/  VIADD R0, R0, 0x10 ;  /* 0x0000001000007836 */ /* 0x000fe40000000000 */
[----:B------:R-:W-:Y:S01]  /*0280*/  VIADD R5, R5, 0x200 ;  /* 0x0000020005057836 */ /* 0x000fe20000000000 */
[----:B------:R-:W-:Y:S01]  /*0290*/  IADD3 R4, P2, PT, R8, 0x800, RZ ;  /* 0x0000080008047810 */ /* 0x000fe20007f5e0ff */
[----:B------:R0:W-:Y:S01]  /*02a0*/  STG.E desc[UR6][R8.64+-0x400], R13 ;  /* 0xfffc000d08007986 */ /* 0x0001e2000c101906 */
[----:B------:R-:W-:Y:S02]  /*02b0*/  ISETP.NE.AND P1, PT, R0, RZ, PT ;  /* 0x000000ff0000720c */ /* 0x000fe40003f25270 */
[----:B------:R-:W-:Y:S01]  /*02c0*/  IADD3.X R11, PT, PT, RZ, R9, RZ, P2, !PT ;  /* 0x00000009ff0b7210 */ /* 0x000fe200017fe4ff */
[----:B------:R0:W-:Y:S04]  /*02d0*/  STG.E desc[UR6][R8.64+-0x380], R13 ;  /* 0xfffc800d08007986 */ /* 0x0001e8000c101906 */
        /* <DEDUP_REMOVED lines=13> */
[----:B------:R0:W-:Y:S01]  /*03b0*/  STG.E desc[UR6][R8.64+0x380], R13 ;  /* 0x0003800d08007986 */ /* 0x0001e2000c101906 */
[----:B------:R-:W-:Y:S05]  /*03c0*/  @P1 BRA `(.L_x_28) ;  /* 0xfffffffc00a01947 */ /* 0x000fea000383ffff */
.L_x_27:
[----:B------:R-:W-:Y:S05]  /*03d0*/  BSYNC.RECONVERGENT B0 ;  /* 0x0000000000007941 */ /* 0x000fea0003800200 */
.L_x_26:
[----:B------:R-:W-:Y:S05]  /*03e0*/  @!P0 EXIT ;  /* 0x000000000000894d */ /* 0x000fea0003800000 */
[----:B------:R-:W-:Y:S01]  /*03f0*/  ISETP.GE.U32.AND P0, PT, R12, 0x8, PT ;  /* 0x000000080c00780c */ /* 0x000fe20003f06070 */
[----:B------:R-:W-:Y:S01]  /*0400*/  BSSY.RECONVERGENT B0, `(.L_x_29) ;  /* 0x000000f000007945 */ /* 0x000fe20003800200 */
[----:B------:R-:W-:-:S04]  /*0410*/  LOP3.LUT R0, R10, 0x7, RZ, 0xc0, !PT ;  /* 0x000000070a007812 */ /* 0x000fc800078ec0ff */
[----:B------:R-:W-:-:S07]  /*0420*/  ISETP.NE.AND P1, PT, R0, RZ, PT ;  /* 0x000000ff0000720c */ /* 0x000fce0003f25270 */
[----:B------:R-:W-:Y:S06]  /*0430*/  @!P0 BRA `(.L_x_30) ;  /* 0x00000000002c8947 */ /* 0x000fec0003800000 */
[----:B------:R-:W-:Y:S01]  /*0440*/  MOV R11, 0x7fffffff ;  /* 0x7fffffff000b7802 */ /* 0x000fe20000000f00 */
[C---:B0-----:R-:W-:Y:S01]  /*0450*/  IMAD.WIDE.U32 R8, R5.reuse, 0x4, R2 ;  /* 0x0000000405087825 */ /* 0x041fe200078e0002 */
[----:B------:R-:W-:-:S04]  /*0460*/  IADD3 R5, PT, PT, R5, 0x100, RZ ;  /* 0x0000010005057810 */ /* 0x000fc80007ffe0ff */
[----:B------:R1:W-:Y:S04]  /*0470*/  STG.E desc[UR6][R8.64], R11 ;  /* 0x0000000b08007986 */ /* 0x0003e8000c101906 */
[----:B------:R1:W-:Y:S04]  /*0480*/  STG.E desc[UR6][R8.64+0x80], R11 ;  /* 0x0000800b08007986 */ /* 0x0003e8000c101906 */
[----:B------:R1:W-:Y:S04]  /*0490*/  STG.E desc[UR6][R8.64+0x100], R11 ;  /* 0x0001000b08007986 */ /* 0x0003e8000c101906 */
[----:B------:R1:W-:Y:S04]  /*04a0*/  STG.E desc[UR6][R8.64+0x180], R11 ;  /* 0x0001800b08007986 */ /* 0x0003e8000c101906 */
[----:B------:R1:W-:Y:S04]  /*04b0*/  STG.E desc[UR6][R8.64+0x200], R11 ;  /* 0x0002000b08007986 */ /* 0x0003e8000c101906 */
[----:B------:R1:W-:Y:S04]  /*04c0*/  STG.E desc[UR6][R8.64+0x280], R11 ;  /* 0x0002800b08007986 */ /* 0x0003e8000c101906 */
[----:B------:R1:W-:Y:S04]  /*04d0*/  STG.E desc[UR6][R8.64+0x300], R11 ;  /* 0x0003000b08007986 */ /* 0x0003e8000c101906 */
[----:B------:R1:W-:Y:S02]  /*04e0*/  STG.E desc[UR6][R8.64+0x380], R11 ;  /* 0x0003800b08007986 */ /* 0x0003e4000c101906 */
.L_x_30:
[----:B------:R-:W-:Y:S05]  /*04f0*/  BSYNC.RECONVERGENT B0 ;  /* 0x0000000000007941 */ /* 0x000fea0003800200 */
.L_x_29:
[----:B------:R-:W-:Y:S05]  /*0500*/  @!P1 EXIT ;  /* 0x000000000000994d */ /* 0x000fea0003800000 */
[----:B------:R-:W-:Y:S02]  /*0510*/  ISETP.GE.U32.AND P0, PT, R0, 0x4, PT ;  /* 0x000000040000780c */ /* 0x000fe40003f06070 */
[----:B------:R-:W-:-:S04]  /*0520*/  LOP3.LUT R0, R10, 0x3, RZ, 0xc0, !PT ;  /* 0x000000030a007812 */ /* 0x000fc800078ec0ff */
[----:B------:R-:W-:-:S07]  /*0530*/  ISETP.NE.AND P1, PT, R0, RZ, PT ;  /* 0x000000ff0000720c */ /* 0x000fce0003f25270 */
[----:B------:R-:W-:-:S04]  /*0540*/  @P0 IMAD.WIDE.U32 R2, R5, 0x4, R2 ;  /* 0x0000000405020825 */ /* 0x000fc800078e0002 */
[----:B01----:R-:W-:-:S05]  /*0550*/  @P0 IMAD.MOV.U32 R9, RZ, RZ, 0x7fffffff ;  /* 0x7fffffffff090424 */ /* 0x003fca00078e00ff */
[----:B------:R0:W-:Y:S04]  /*0560*/  @P0 STG.E desc[UR6][R2.64], R9 ;  /* 0x0000000902000986 */ /* 0x0001e8000c101906 */
[----:B------:R0:W-:Y:S04]  /*0570*/  @P0 STG.E desc[UR6][R2.64+0x80], R9 ;  /* 0x0000800902000986 */ /* 0x0001e8000c101906 */
[----:B------:R0:W-:Y:S04]  /*0580*/  @P0 STG.E desc[UR6][R2.64+0x100], R9 ;  /* 0x0001000902000986 */ /* 0x0001e8000c101906 */
[----:B------:R0:W-:Y:S01]  /*0590*/  @P0 STG.E desc[UR6][R2.64+0x180], R9 ;  /* 0x0001800902000986 */ /* 0x0001e2000c101906 */
[----:B------:R-:W-:Y:S05]  /*05a0*/  @!P1 EXIT ;  /* 0x000000000000994d */ /* 0x000fea0003800000 */
[----:B------:R-:W1:Y:S01]  /*05b0*/  LDCU.64 UR4, c[0x0][0x3c0] ;  /* 0x00007800ff0477ac */ /* 0x000e620008000a00 */
[----:B------:R-:W-:Y:S01]  /*05c0*/  @P0 IADD3 R5, PT, PT, R5, 0x80, RZ ;  /* 0x0000008005050810 */ /* 0x000fe20007ffe0ff */
[----:B0-----:R-:W-:Y:S01]  /*05d0*/  IMAD.MOV.U32 R9, RZ, RZ, 0x7fffffff ;  /* 0x7fffffffff097424 */ /* 0x001fe200078e00ff */
[----:B------:R-:W-:-:S03]  /*05e0*/  IADD3 R0, PT, PT, -R0, RZ, RZ ;  /* 0x000000ff00007210 */ /* 0x000fc60007ffe1ff */
[----:B------:R-:W-:-:S03]  /*05f0*/  IMAD.WIDE.U32 R6, R5, 0x4, R6 ;  /* 0x0000000405067825 */ /* 0x000fc600078e0006 */
[----:B-1----:R-:W-:-:S04]  /*0600*/  IADD3 R4, P0, PT, R6, UR4, RZ ;  /* 0x0000000406047c10 */ /* 0x002fc8000ff1e0ff */
[----:B------:R-:W-:-:S09]  /*0610*/  IADD3.X R5, PT, PT, R7, UR5, RZ, P0, !PT ;  /* 0x0000000507057c10 */ /* 0x000fd200087fe4ff */
.L_x_31:
[----:B------:R-:W-:Y:S01]  /*0620*/  MOV R2, R4 ;  /* 0x0000000400027202 */ /* 0x000fe20000000f00 */
[----:B------:R-:W-:Y:S01]  /*0630*/  VIADD R0, R0, 0x1 ;  /* 0x0000000100007836 */ /* 0x000fe20000000000 */
[-C--:B------:R-:W-:Y:S02]  /*0640*/  MOV R3, R5.reuse ;  /* 0x0000000500037202 */ /* 0x080fe40000000f00 */
[----:B------:R-:W-:Y:S02]  /*0650*/  IADD3 R4, P1, PT, R4, 0x80, RZ ;  /* 0x0000008004047810 */ /* 0x000fe40007f3e0ff */
[----:B------:R-:W-:Y:S01]  /*0660*/  ISETP.NE.AND P0, PT, R0, RZ, PT ;  /* 0x000000ff0000720c */ /* 0x000fe20003f05270 */
[----:B------:R0:W-:Y:S01]  /*0670*/  STG.E desc[UR6][R2.64], R9 ;  /* 0x0000000902007986 */ /* 0x0001e2000c101906 */
[----:B------:R-:W-:-:S11]  /*0680*/  IADD3.X R5, PT, PT, RZ, R5, RZ, P1, !PT ;  /* 0x00000005ff057210 */ /* 0x000fd60000ffe4ff */
[----:B0-----:R-:W-:Y:S05]  /*0690*/  @P0 BRA `(.L_x_31) ;  /* 0xfffffffc00e00947 */ /* 0x001fea000383ffff */
[----:B------:R-:W-:Y:S05]  /*06a0*/  EXIT ;  /* 0x000000000000794d */ /* 0x000fea0003800000 */
.L_x_25:
[----:B------:R-:W-:Y:S01]  /*06b0*/  ISETP.GE.U32.AND P0, PT, R5, R13, PT ;  /* 0x0000000d0500720c */ /* 0x000fe20003f06070 */
[----:B------:R-:W-:-:S12]  /*06c0*/  BSSY.RECONVERGENT B0, `(.L_x_32) ;  /* 0x0000057000007945 */ /* 0x000fd80003800200 */
[----:B------:R-:W-:Y:S05]  /*06d0*/  @P0 BRA `(.L_x_33) ;  /* 0x0000000400540947 */ /* 0x000fea0003800000 */
[----:B------:R-:W-:Y:S01]  /*06e0*/  LOP3.LUT R8, RZ, R5, RZ, 0x33, !PT ;  /* 0x00000005ff087212 */ /* 0x000fe200078e33ff */
[----:B------:R-:W-:Y:S01]  /*06f0*/  BSSY.RECONVERGENT B1, `(.L_x_34) ;  /* 0x0000028000017945 */ /* 0x000fe20003800200 */
[----:B------:R-:W-:Y:S02]  /*0700*/  IMAD.MOV.U32 R11, RZ, RZ, R5 ;  /* 0x000000ffff0b7224 */ /* 0x000fe400078e0005 */
[----:B------:R-:W-:-:S04]  /*0710*/  IADD3 R8, PT, PT, R8, R13, RZ ;  /* 0x0000000d08087210 */ /* 0x000fc80007ffe0ff */
[C---:B------:R-:W-:Y:S02]  /*0720*/  ISETP.GE.U32.AND P1, PT, R8.reuse, 0x1e0, PT ;  /* 0x000001e00800780c */ /* 0x040fe40003f26070 */
[----:B------:R-:W-:-:S04]  /*0730*/  LEA.HI R14, R8, 0x1, RZ, 0x1b ;  /* 0x00000001080e7811 */ /* 0x000fc800078fd8ff */
[----:B------:R-:W-:-:S04]  /*0740*/  LOP3.LUT R16, R14, 0xf, RZ, 0xc0, !PT ;  /* 0x0000000f0e107812 */ /* 0x000fc800078ec0ff */
[----:B------:R-:W-:-:S03]  /*0750*/  ISETP.NE.AND P0, PT, R16, RZ, PT ;  /* 0x000000ff1000720c */ /* 0x000fc60003f05270 */
[----:B------:R-:W-:Y:S10]  /*0760*/  @!P1 BRA `(.L_x_35) ;  /* 0x0000000000809947 */ /* 0x000ff40003800000 */
[----:B------:R-:W-:Y:S01]  /*0770*/  IMAD.WIDE.U32 R8, R5, 0x4, R6 ;  /* 0x0000000405087825 */ /* 0x000fe200078e0006 */
[----:B------:R-:W-:Y:S02]  /*0780*/  MOV R11, R5 ;  /* 0x00000005000b7202 */ /* 0x000fe40000000f00 */
[----:B------:R-:W-:Y:S02]  /*0790*/  MOV R17, 0x7fffffff ;  /* 0x7fffffff00117802 */ /* 0x000fe40000000f00 */
[----:B------:R-:W-:Y:S02]  /*07a0*/  IADD3 R12, P1, PT, R8, UR8, RZ ;  /* 0x00000008080c7c10 */ /* 0x000fe4000ff3e0ff */
[----:B------:R-:W-:Y:S02]  /*07b0*/  LOP3.LUT R8, R14, 0xffffff0, RZ, 0xc0, !PT ;  /* 0x0ffffff00e087812 */ /* 0x000fe400078ec0ff */
[----:B------:R-:W-:-:S03]  /*07c0*/  IADD3 R12, P2, PT, R12, 0x400, RZ ;  /* 0x000004000c0c7810 */ /* 0x000fc60007f5e0ff */
[----:B------:R-:W-:Y:S01]  /*07d0*/  IMAD.MOV R10, RZ, RZ, -R8 ;  /* 0x000000ffff0a7224 */ /* 0x000fe200078e0a08 */
[----:B------:R-:W-:-:S09]  /*07e0*/  IADD3.X R15, PT, PT, RZ, UR9, R9, P2, P1 ;  /* 0x00000009ff0f7c10 */ /* 0x000fd200097e2409 */
.L_x_36:
[----:B0-----:R-:W-:Y:S01]  /*07f0*/  MOV R8, R12 ;  /* 0x0000000c00087202 */ /* 0x001fe20000000f00 */
[----:B------:R-:W-:Y:S01]  /*0800*/  VIADD R10, R10, 0x10 ;  /* 0x000000100a0a7836 */ /* 0x000fe20000000000 */
[----:B------:R-:W-:Y:S02]  /*0810*/  MOV R9, R15 ;  /* 0x0000000f00097202 */ /* 0x000fe40000000f00 */
[----:B------:R-:W-:Y:S02]  /*0820*/  IADD3 R12, P2, PT, R8, 0x800, RZ ;  /* 0x00000800080c7810 */ /* 0x000fe40007f5e0ff */
[----:B------:R-:W-:Y:S01]  /*0830*/  ISETP.NE.AND P1, PT, R10, RZ, PT ;  /* 0x000000ff0a00720c */ /* 0x000fe20003f25270 */
[----:B------:R0:W-:Y:S01]  /*0840*/  STG.E desc[UR6][R8.64+-0x400], R17 ;  /* 0xfffc001108007986 */ /* 0x0001e2000c101906 */
[----:B------:R-:W-:Y:S02]  /*0850*/  IADD3.X R15, PT, PT, RZ, R9, RZ, P2, !PT ;  /* 0x00000009ff0f7210 */ /* 0x000fe400017fe4ff */
[----:B------:R-:W-:Y:S01]  /*0860*/  IADD3 R11, PT, PT, R11, 0x200, RZ ;  /* 0x000002000b0b7810 */ /* 0x000fe20007ffe0ff */
        /* <DEDUP_REMOVED lines=16> */
.L_x_35:
[----:B------:R-:W-:Y:S05]  /*0970*/  BSYNC.RECONVERGENT B1 ;  /* 0x0000000000017941 */ /* 0x000fea0003800200 */
.L_x_34:
[----:B------:R-:W-:Y:S05]  /*0980*/  @!P0 BRA `(.L_x_33) ;  /* 0x0000000000a88947 */ /* 0x000fea0003800000 */
[----:B------:R-:W-:Y:S01]  /*0990*/  ISETP.GE.U32.AND P0, PT, R16, 0x8, PT ;  /* 0x000000081000780c */ /* 0x000fe20003f06070 */
[----:B------:R-:W-:Y:S01]  /*09a0*/  BSSY.RECONVERGENT B1, `(.L_x_37) ;  /* 0x000000f000017945 */ /* 0x000fe20003800200 */
[----:B------:R-:W-:-:S04]  /*09b0*/  LOP3.LUT R10, R14, 0x7, RZ, 0xc0, !PT ;  /* 0x000000070e0a7812 */ /* 0x000fc800078ec0ff */
[----:B------:R-:W-:-:S07]  /*09c0*/  ISETP.NE.AND P1, PT, R10, RZ, PT ;  /* 0x000000ff0a00720c */ /* 0x000fce0003f25270 */
[----:B------:R-:W-:Y:S06]  /*09d0*/  @!P0 BRA `(.L_x_38) ;  /* 0x00000000002c8947 */ /* 0x000fec0003800000 */
[----:B------:R-:W-:Y:S02]  /*09e0*/  IMAD.MOV.U32 R15, RZ, RZ, 0x7fffffff ;  /* 0x7fffffffff0f7424 */ /* 0x000fe400078e00ff */
        /* <DEDUP_REMOVED lines=10> */
.L_x_38:
[----:B------:R-:W-:Y:S05]  /*0a90*/  BSYNC.RECONVERGENT B1 ;  /* 0x0000000000017941 */ /* 0x000fea0003800200 */
.L_x_37:
[----:B------:R-:W-:Y:S05]  /*0aa0*/  @!P1 BRA `(.L_x_33) ;  /* 0x0000000000609947 */ /* 0x000fea0003800000 */
[----:B------:R-:W-:Y:S02]  /*0ab0*/  ISETP.GE.U32.AND P0, PT, R10, 0x4, PT ;  /* 0x000000040a00780c */ /* 0x000fe40003f06070 */
[----:B------:R-:W-:-:S04]  /*0ac0*/  LOP3.LUT R14, R14, 0x3, RZ, 0xc0, !PT ;  /* 0x000000030e0e7812 */ /* 0x000fc800078ec0ff */
[----:B------:R-:W-:-:S07]  /*0ad0*/  ISETP.NE.AND P1, PT, R14, RZ, PT ;  /* 0x000000ff0e00720c */ /* 0x000fce0003f25270 */
[----:B-1----:R-:W-:Y:S01]  /*0ae0*/  @P0 MOV R15, 0x7fffffff ;  /* 0x7fffffff000f0802 */ /* 0x002fe20000000f00 */
[----:B0-----:R-:W-:-:S04]  /*0af0*/  @P0 IMAD.WIDE.U32 R8, R11, 0x4, R2 ;  /* 0x000000040b080825 */ /* 0x001fc800078e0002 */
[----:B------:R-:W-:Y:S01]  /*0b00*/  @P0 VIADD R11, R11, 0x80 ;  /* 0x000000800b0b0836 */ /* 0x000fe20000000000 */
[----:B------:R2:W-:Y:S04]  /*0b10*/  @P0 STG.E desc[UR6][R8.64], R15 ;  /* 0x0000000f08000986 */ /* 0x0005e8000c101906 */
[----:B------:R2:W-:Y:S04]  /*0b20*/  @P0 STG.E desc[UR6][R8.64+0x80], R15 ;  /* 0x0000800f08000986 */ /* 0x0005e8000c101906 */
[----:B------:R2:W-:Y:S04]  /*0b30*/  @P0 STG.E desc[UR6][R8.64+0x100], R15 ;  /* 0x0001000f08000986 */ /* 0x0005e8000c101906 */
[----:B------:R2:W-:Y:S01]  /*0b40*/  @P0 STG.E desc[UR6][R8.64+0x180], R15 ;  /* 0x0001800f08000986 */ /* 0x0005e2000c101906 */
[----:B------:R-:W-:Y:S05]  /*0b50*/  @!P1 BRA `(.L_x_33) ;  /* 0x0000000000349947 */ /* 0x000fea0003800000 */
[----:B------:R-:W-:Y:S01]  /*0b60*/  IMAD.WIDE.U32 R6, R11, 0x4, R6 ;  /* 0x000000040b067825 */ /* 0x000fe200078e0006 */
[----:B--2---:R-:W-:Y:S02]  /*0b70*/  IADD3 R8, PT, PT, -R14, RZ, RZ ;  /* 0x000000ff0e087210 */ /* 0x004fe40007ffe1ff */
[----:B------:R-:W-:Y:S02]  /*0b80*/  MOV R11, 0x7fffffff ;  /* 0x7fffffff000b7802 */ /* 0x000fe40000000f00 */
[----:B------:R-:W-:-:S04]  /*0b90*/  IADD3 R9, P0, PT, R6, UR8, RZ ;  /* 0x0000000806097c10 */ /* 0x000fc8000ff1e0ff */
[----:B------:R-:W-:-:S09]  /*0ba0*/  IADD3.X R10, PT, PT, R7, UR9, RZ, P0, !PT ;  /* 0x00000009070a7c10 */ /* 0x000fd200087fe4ff */
.L_x_39:
[----:B------:R-:W-:Y:S01]  /*0bb0*/  IMAD.MOV.U32 R6, RZ, RZ, R9 ;  /* 0x000000ffff067224 */ /* 0x000fe200078e0009 */
[----:B------:R-:W-:Y:S02]  /*0bc0*/  MOV R7, R10 ;  /* 0x0000000a00077202 */ /* 0x000fe40000000f00 */
[----:B------:R-:W-:Y:S02]  /*0bd0*/  IADD3 R8, PT, PT, R8, 0x1, RZ ;  /* 0x0000000108087810 */ /* 0x000fe40007ffe0ff */
[----:B------:R-:W-:Y:S01]  /*0be0*/  IADD3 R9, P1, PT, R9, 0x80, RZ ;  /* 0x0000008009097810 */ /* 0x000fe20007f3e0ff */
[----:B------:R3:W-:Y:S01]  /*0bf0*/  STG.E desc[UR6][R6.64], R11 ;  /* 0x0000000b06007986 */ /* 0x0007e2000c101906 */
[----:B------:R-:W-:-:S03]  /*0c00*/  ISETP.NE.AND P0, PT, R8, RZ, PT ;  /* 0x000000ff0800720c */ /* 0x000fc60003f05270 */
[----:B------:R-:W-:-:S10]  /*0c10*/  IMAD.X R10, RZ, RZ, R10, P1 ;  /* 0x000000ffff0a7224 */ /* 0x000fd400008e060a */
[----:B---3--:R-:W-:Y:S05]  /*0c20*/  @P0 BRA `(.L_x_39) ;  /* 0xfffffffc00e00947 */ /* 0x008fea000383ffff */
.L_x_33:
[----:B------:R-:W-:Y:S05]  /*0c30*/  BSYNC.RECONVERGENT B0 ;  /* 0x0000000000007941 */ /* 0x000fea0003800200 */
.L_x_32:
[----:B------:R-:W-:Y:S01]  /*0c40*/  ISETP.NE.AND P0, PT, R5, RZ, PT ;  /* 0x000000ff0500720c */ /* 0x000fe20003f05270 */
[----:B------:R-:W-:Y:S01]  /*0c50*/  BSSY.RECONVERGENT B0, `(.L_x_40) ;  /* 0x000000c000007945 */ /* 0x000fe20003800200 */
[----:B012---:R-:W-:-:S04]  /*0c60*/  IADD3 R9, PT, PT, R13, 0x1, RZ ;  /* 0x000000010d097810 */ /* 0x007fc80007ffe0ff */
[----:B------:R-:W-:-:S07]  /*0c70*/  ISETP.GE.U32.AND P2, PT, R9, R4, PT ;  /* 0x000000040900720c */ /* 0x000fce0003f46070 */
[----:B------:R-:W-:Y:S06]  /*0c80*/  @P0 BRA `(.L_x_41) ;  /* 0x0000000000200947 */ /* 0x000fec0003800000 */
[----:B------:R-:W0:Y:S01]  /*0c90*/  LDC.64 R6, c[0x0][0x380] ;  /* 0x0000e000ff067b82 */ /* 0x000e220000000a00 */
[----:B------:R-:W-:Y:S01]  /*0ca0*/  ISETP.GE.U32.AND P1, PT, R9, R4, PT ;  /* 0x000000040900720c */ /* 0x000fe20003f26070 */
[----:B0-----:R-:W-:-:S05]  /*0cb0*/  IMAD.WIDE.U32 R6, R13, 0x4, R6 ;  /* 0x000000040d067825 */ /* 0x001fca00078e0006 */
[----:B------:R-:W2:Y:S07]  /*0cc0*/  LDG.E.CONSTANT R11, desc[UR6][R6.64] ;  /* 0x00000006060b7981 */ /* 0x000eae000c1e9900 */
[----:B------:R-:W3:Y:S01]  /*0cd0*/  @!P1 LDG.E.CONSTANT R15, desc[UR6][R6.64+0x4] ;  /* 0x00000406060f9981 */ /* 0x000ee2000c1e9900 */
[----:B------:R-:W-:-:S05]  /*0ce0*/  IMAD.WIDE.U32 R8, R13, 0x4, R2 ;  /* 0x000000040d087825 */ /* 0x000fca00078e0002 */
[----:B--2---:R0:W-:Y:S04]  /*0cf0*/  STG.E desc[UR6][R8.64], R11 ;  /* 0x0000000b08007986 */ /* 0x0041e8000c101906 */
[----:B---3--:R0:W-:Y:S02]  /*0d00*/  @!P1 STG.E desc[UR6][R8.64+0x4], R15 ;  /* 0x0000040f08009986 */ /* 0x0081e4000c101906 */
.L_x_41:
[----:B------:R-:W-:Y:S05]  /*0d10*/  BSYNC.RECONVERGENT B0 ;  /* 0x0000000000007941 */ /* 0x000fea0003800200 */
.L_x_40:
[----:B------:R-:W-:Y:S05]  /*0d20*/  @P2 EXIT ;  /* 0x000000000000294d */ /* 0x000fea0003800000 */
[----:B------:R-:W1:Y:S01]  /*0d30*/  @!P0 LDC.64 R6, c[0x0][0x380] ;  /* 0x0000e000ff068b82 */ /* 0x000e620000000a00 */
[----:B0-----:R-:W-:-:S07]  /*0d40*/  CS2R R8, SRZ ;  /* 0x0000000000087805 */ /* 0x001fce000001ff00 */
[----:B------:R-:W0:Y:S08]  /*0d50*/  LDC.64 R22, c[0x0][0x390] ;  /* 0x0000e400ff167b82 */ /* 0x000e300000000a00 */
[----:B------:R-:W2:Y:S01]  /*0d60*/  LDC.64 R20, c[0x0][0x398] ;  /* 0x0000e600ff147b82 */ /* 0x000ea20000000a00 */
[----:B-1----:R-:W-:-:S07]  /*0d70*/  @!P0 IMAD.WIDE.U32 R6, R13, 0x4, R6 ;  /* 0x000000040d068825 */ /* 0x002fce00078e0006 */
[----:B------:R-:W1:Y:S01]  /*0d80*/  LDC.64 R16, c[0x0][0x3a0] ;  /* 0x0000e800ff107b82 */ /* 0x000e620000000a00 */
[----:B------:R-:W3:Y:S04]  /*0d90*/  @!P0 LDG.E.CONSTANT R9, desc[UR6][R6.64] ;  /* 0x0000000606098981 */ /* 0x000ee8000c1e9900 */
[----:B------:R3:W4:Y:S03]  /*0da0*/  @!P0 LDG.E.CONSTANT R8, desc[UR6][R6.64+0x4] ;  /* 0x0000040606088981 */ /* 0x000726000c1e9900 */
[----:B------:R-:W5:Y:S01]  /*0db0*/  LDC.64 R24, c[0x0][0x3a8] ;  /* 0x0000ea00ff187b82 */ /* 0x000f620000000a00 */
[----:B------:R-:W-:Y:S01]  /*0dc0*/  IADD3 R11, PT, PT, R13, 0x2, RZ ;  /* 0x000000020d0b7810 */ /* 0x000fe20007ffe0ff */
[----:B0-----:R-:W-:-:S03]  /*0dd0*/  IMAD.WIDE.U32 R22, R0, 0x4, R22 ;  /* 0x0000000400167825 */ /* 0x001fc600078e0016 */
[----:B------:R-:W-:Y:S01]  /*0de0*/  ISETP.GE.U32.AND P0, PT, R11, R4, PT ;  /* 0x000000040b00720c */ /* 0x000fe20003f06070 */
[----:B--2---:R-:W-:-:S04]  /*0df0*/  IMAD.WIDE.U32 R20, R0, 0x4, R20 ;  /* 0x0000000400147825 */ /* 0x004fc800078e0014 */
[----:B-1----:R-:W-:-:S04]  /*0e00*/  IMAD.WIDE.U32 R16, R0, 0x4, R16 ;  /* 0x0000000400107825 */ /* 0x002fc800078e0010 */
[----:B-----5:R-:W-:Y:S01]  /*0e10*/  IMAD.WIDE.U32 R24, R0, 0x4, R24 ;  /* 0x0000000400187825 */ /* 0x020fe200078e0018 */
[----:B---3--:R0:W1:Y:S04]  /*0e20*/  SHFL.IDX PT, R7, R9, RZ, 0x1f ;  /* 0x00001fff09077589 */ /* 0x00806800000e0000 */
[----:B----4-:R0:W2:Y:S01]  /*0e30*/  SHFL.IDX PT, R6, R8, RZ, 0x1f ;  /* 0x00001fff08067589 */ /* 0x0100a200000e0000 */
[----:B------:R-:W-:Y:S05]  /*0e40*/  @P0 EXIT ;  /* 0x000000000000094d */ /* 0x000fea0003800000 */
[----:B0-----:R0:W5:Y:S04]  /*0e50*/  LDG.E.CONSTANT R8, desc[UR6][R22.64] ;  /* 0x0000000616087981 */ /* 0x001168000c1e9900 */
[----:B------:R0:W5:Y:S04]  /*0e60*/  LDG.E.CONSTANT R9, desc[UR6][R20.64] ;  /* 0x0000000614097981 */ /* 0x000168000c1e9900 */
[----:B------:R0:W5:Y:S04]  /*0e70*/  LDG.E.CONSTANT R10, desc[UR6][R16.64] ;  /* 0x00000006100a7981 */ /* 0x000168000c1e9900 */
[----:B------:R0:W5:Y:S01]  /*0e80*/  LDG.E.CONSTANT R12, desc[UR6][R24.64] ;  /* 0x00000006180c7981 */ /* 0x000162000c1e9900 */
[----:B------:R-:W-:Y:S01]  /*0e90*/  IMAD.IADD R11, R5, 0x1, R13 ;  /* 0x00000001050b7824 */ /* 0x000fe200078e020d */
[----:B------:R-:W-:Y:S01]  /*0ea0*/  IADD3 R14, PT, PT, R4, -R13, RZ ;  /* 0x8000000d040e7210 */ /* 0x000fe20007ffe0ff */
[----:B------:R-:W3:Y:S03]  /*0eb0*/  LDCU UR8, c[0x0][0x3b0] ;  /* 0x00007600ff0877ac */ /* 0x000ee60008000800 */
[----:B------:R-:W-:-:S07]  /*0ec0*/  IADD3 R19, PT, PT, R11, 0x2, RZ ;  /* 0x000000020b137810 */ /* 0x000fce0007ffe0ff */
.L_x_52:
[----:B0--3--:R-:W0:Y:S01]  /*0ed0*/  LDC.64 R20, c[0x0][0x380] ;  /* 0x0000e000ff147b82 */ /* 0x009e220000000a00 */
[----:B----4-:R-:W-:-:S05]  /*0ee0*/  VIADD R0, R11, 0x2 ;  /* 0x000000020b007836 */ /* 0x010fca0000000000 */
[----:B---3--:R-:W-:Y:S01]  /*0ef0*/  ISETP.GE.AND P0, PT, R0, UR8, PT ;  /* 0x0000000800007c0c */ /* 0x008fe2000bf06270 */
[----:B0-----:R-:W-:-:S12]  /*0f00*/  IMAD.WIDE R20, R19, 0x4, R20 ;  /* 0x0000000413147825 */ /* 0x001fd800078e0214 */
[----:B------:R-:W3:Y:S04]  /*0f10*/  @!P0 LDG.E.CONSTANT R13, desc[UR6][R20.64] ;  /* 0x00000006140d8981 */ /* 0x000ee8000c1e9900 */
[----:B------:R-:W4:Y:S04]  /*0f20*/  @!P0 LDG.E.CONSTANT R4, desc[UR6][R20.64+-0x4] ;  /* 0xfffffc0614048981 */ /* 0x000f28000c1e9900 */
[----:B------:R0:W2:Y:S01]  /*0f30*/  @!P0 LDG.E.CONSTANT R15, desc[UR6][R20.64+-0x8] ;  /* 0xfffff806140f8981 */ /* 0x0000a2000c1e9900 */
[----:B------:R-:W-:Y:S01]  /*0f40*/  HFMA2 R0, -RZ, RZ, 0, 0 ;  /* 0x00000000ff007431 */ /* 0x000fe200000001ff */
[C---:B------:R-:W-:Y:S01]  /*0f50*/  ISETP.NE.AND P1, PT, R5.reuse, RZ, PT ;  /* 0x000000ff0500720c */ /* 0x040fe20003f25270 */
[----:B------:R-:W-:Y:S01]  /*0f60*/  BSSY.RECONVERGENT B0, `(.L_x_42) ;  /* 0x0000025000007945 */ /* 0x000fe20003800200 */
[----:B------:R-:W-:Y:S01]  /*0f70*/  MOV R17, 0x3f800000 ;  /* 0x3f80000000117802 */ /* 0x000fe20000000f00 */
[----:B-----5:R-:W-:Y:S01]  /*0f80*/  @!P0 IMAD.MOV.U32 R17, RZ, RZ, R10 ;  /* 0x000000ffff118224 */ /* 0x020fe200078e000a */
[----:B------:R-:W-:-:S02]  /*0f90*/  ISETP.GE.U32.AND P2, PT, R5, 0x2, PT ;  /* 0x000000020500780c */ /* 0x000fc40003f46070 */
[C---:B------:R-:W-:Y:S02]  /*0fa0*/  ISETP.GE.U32.AND P3, PT, R5.reuse, 0x4, PT ;  /* 0x000000040500780c */ /* 0x040fe40003f66070 */
[----:B0-----:R0:W0:Y:S01]  /*0fb0*/  SHFL.UP PT, R20, R17, 0x1, RZ ;  /* 0x0420000011147989 */ /* 0x00102200000e00ff */
[----:B------:R-:W-:Y:S01]  /*0fc0*/  HFMA2 R21, -RZ, RZ, 0, 0 ;  /* 0x00000000ff157431 */ /* 0x000fe200000001ff */
[----:B------:R-:W-:Y:S01]  /*0fd0*/  ISETP.GE.U32.AND P4, PT, R5, 0x8, PT ;  /* 0x000000080500780c */ /* 0x000fe20003f86070 */
[----:B---3--:R-:W-:-:S04]  /*0fe0*/  @!P0 FMUL R16, R8, R13 ;  /* 0x0000000d08108220 */ /* 0x008fc80000400000 */
[----:B----4-:R-:W-:Y:S01]  /*0ff0*/  @!P0 FFMA R13, R9, R4, R16 ;  /* 0x00000004090d8223 */ /* 0x010fe20000000010 */
[----:B------:R-:W-:Y:S01]  /*1000*/  MOV R4, 0x3f800000 ;  /* 0x3f80000000047802 */ /* 0x000fe20000000f00 */
[----:B------:R-:W-:Y:S02]  /*1010*/  @!P0 IMAD.MOV.U32 R4, RZ, RZ, RZ ;  /* 0x000000ffff048224 */ /* 0x000fe400078e00ff */
[----:B--2---:R-:W-:Y:S01]  /*1020*/  @!P0 FFMA R0, R8, R15, R13 ;  /* 0x0000000f08008223 */ /* 0x004fe2000000000d */
[----:B------:R-:W-:Y:S02]  /*1030*/  HFMA2 R13, -RZ, RZ, 0, 0 ;  /* 0x00000000ff0d7431 */ /* 0x000fe400000001ff */
[----:B------:R-:W-:Y:S01]  /*1040*/  IMAD.MOV.U32 R15, RZ, RZ, RZ ;  /* 0x000000ffff0f7224 */ /* 0x000fe200078e00ff */
[----:B------:R-:W-:Y:S01]  /*1050*/  @!P0 MOV R15, R12 ;  /* 0x0000000c000f8202 */ /* 0x000fe20000000f00 */
[----:B------:R2:W3:Y:S01]  /*1060*/  SHFL.UP PT, R23, R4, 0x1, RZ ;  /* 0x0420000004177989 */ /* 0x0004e200000e00ff */
[----:B------:R-:W-:-:S03]  /*1070*/  @!P0 MOV R13, 0x3f800000 ;  /* 0x3f800000000d8802 */ /* 0x000fc60000000f00 */
[----:B------:R2:W4:Y:S04]  /*1080*/  SHFL.UP PT, R18, R15, 0x1, RZ ;  /* 0x042000000f127989 */ /* 0x00052800000e00ff */
[----:B------:R2:W0:Y:S04]  /*1090*/  SHFL.UP PT, R22, R13, 0x1, RZ ;  /* 0x042000000d167989 */ /* 0x00042800000e00ff */
[----:B------:R2:W0:Y:S01]  /*10a0*/  SHFL.UP PT, R16, R0, 0x1, RZ ;  /* 0x0420000000107989 */ /* 0x00042200000e00ff */
[----:B------:R-:W-:Y:S05]  /*10b0*/  @!P1 BRA `(.L_x_43) ;  /* 0x00000000003c9947 */ /* 0x000fea0003800000 */
[----:B--2---:R-:W-:Y:S01]  /*10c0*/  FFMA R0, RZ, R15, R0 ;  /* 0x0000000fff007223 */ /* 0x004fe20000000000 */
[CC--:B0-----:R-:W-:Y:S01]  /*10d0*/  FMUL R21, R15.reuse, R22.reuse ;  /* 0x000000160f157220 */ /* 0x0c1fe20000400000 */
[-C--:B---3--:R-:W-:Y:S01]  /*10e0*/  FMUL R15, R15, R23.reuse ;  /* 0x000000170f0f7220 */ /* 0x088fe20000400000 */
[C---:B------:R-:W-:Y:S01]  /*10f0*/  FMUL R23, R4.reuse, R23 ;  /* 0x0000001704177220 */ /* 0x040fe20000400000 */
[----:B------:R-:W-:Y:S01]  /*1100*/  FMUL R22, R4, R22 ;  /* 0x0000001604167220 */ /* 0x000fe20000400000 */
[----:B------:R-:W-:Y:S01]  /*1110*/  FFMA R25, RZ, R4, RZ ;  /* 0x00000004ff197223 */ /* 0x000fe200000000ff */
[----:B------:R-:W-:Y:S01]  /*1120*/  FFMA R4, R17, R20, R21 ;  /* 0x0000001411047223 */ /* 0x000fe20000000015 */
[C---:B----4-:R-:W-:Y:S01]  /*1130*/  FFMA R23, R13.reuse, R18, R23 ;  /* 0x000000120d177223 */ /* 0x050fe20000000017 */
[----:B------:R-:W-:Y:S01]  /*1140*/  FFMA R22, R13, R20, R22 ;  /* 0x000000140d167223 */ /* 0x000fe20000000016 */
[C---:B------:R-:W-:Y:S01]  /*1150*/  FFMA R0, R17.reuse, R16, R0 ;  /* 0x0000001011007223 */ /* 0x040fe20000000000 */
[----:B------:R-:W-:Y:S01]  /*1160*/  FFMA R15, R17, R18, R15 ;  /* 0x00000012110f7223 */ /* 0x000fe2000000000f */
[----:B------:R-:W-:Y:S01]  /*1170*/  FFMA R21, R13, R16, R25 ;  /* 0x000000100d157223 */ /* 0x000fe20000000019 */
[----:B------:R-:W-:Y:S01]  /*1180*/  MOV R17, R4 ;  /* 0x0000000400117202 */ /* 0x000fe20000000f00 */
[----:B------:R-:W-:Y:S01]  /*1190*/  IMAD.MOV.U32 R13, RZ, RZ, R22 ;  /* 0x000000ffff0d7224 */ /* 0x000fe200078e0016 */
[----:B------:R-:W-:-:S07]  /*11a0*/  MOV R4, R23 ;  /* 0x0000001700047202 */ /* 0x000fce0000000f00 */
.L_x_43:
[----:B------:R-:W-:Y:S05]  /*11b0*/  BSYNC.RECONVERGENT B0 ;  /* 0x0000000000007941 */ /* 0x000fea0003800200 */
.L_x_42:
[----:B0-----:R0:W0:Y:S01]  /*11c0*/  SHFL.UP PT, R20, R17, 0x2, RZ ;  /* 0x0440000011147989 */ /* 0x00102200000e00ff */
[----:B------:R-:W-:Y:S03]  /*11d0*/  BSSY.RECONVERGENT B0, `(.L_x_44) ;  /* 0x0000015000007945 */ /* 0x000fe60003800200 */
[----:B----4-:R4:W0:Y:S04]  /*11e0*/  SHFL.UP PT, R18, R15, 0x2, RZ ;  /* 0x044000000f127989 */ /* 0x01082800000e00ff */
[----:B------:R4:W0:Y:S04]  /*11f0*/  SHFL.UP PT, R22, R13, 0x2, RZ ;  /* 0x044000000d167989 */ /* 0x00082800000e00ff */
[----:B------:R4:W0:Y:S04]  /*1200*/  SHFL.UP PT, R24, R4, 0x2, RZ ;  /* 0x0440000004187989 */ /* 0x00082800000e00ff */
[----:B------:R4:W0:Y:S04]  /*1210*/  SHFL.UP PT, R16, R0, 0x2, RZ ;  /* 0x0440000000107989 */ /* 0x00082800000e00ff */
[----:B---3--:R4:W3:Y:S01]  /*1220*/  SHFL.UP PT, R23, R21, 0x2, RZ ;  /* 0x0440000015177989 */ /* 0x0088e200000e00ff */
[----:B------:R-:W-:Y:S05]  /*1230*/  @!P2 BRA `(.L_x_45) ;  /* 0x000000000038a947 */ /* 0x000fea0003800000 */
[CC--:B--234-:R-:W-:Y:S01]  /*1240*/  FFMA R0, R15.reuse, R23.reuse, R0 ;  /* 0x000000170f007223 */ /* 0x0dcfe20000000000 */
[C---:B------:R-:W-:Y:S01]  /*1250*/  FFMA R21, R4.reuse, R23, R21 ;  /* 0x0000001704157223 */ /* 0x040fe20000000015 */
[CC--:B0-----:R-:W-:Y:S01]  /*1260*/  FMUL R23, R15.reuse, R22.reuse ;  /* 0x000000160f177220 */ /* 0x0c1fe20000400000 */
[C---:B------:R-:W-:Y:S01]  /*1270*/  FMUL R22, R4.reuse, R22 ;  /* 0x0000001604167220 */ /* 0x040fe20000400000 */
[-C--:B------:R-:W-:Y:S01]  /*1280*/  FMUL R15, R15, R24.reuse ;  /* 0x000000180f0f7220 */ /* 0x080fe20000400000 */
[----:B------:R-:W-:Y:S01]  /*1290*/  FMUL R4, R4, R24 ;  /* 0x0000001804047220 */ /* 0x000fe20000400000 */
[-C--:B------:R-:W-:Y:S01]  /*12a0*/  FFMA R23, R17, R20.reuse, R23 ;  /* 0x0000001411177223 */ /* 0x080fe20000000017 */
[----:B------:R-:W-:Y:S01]  /*12b0*/  FFMA R22, R13, R20, R22 ;  /* 0x000000140d167223 */ /* 0x000fe20000000016 */
[C---:B------:R-:W-:Y:S01]  /*12c0*/  FFMA R0, R17.reuse, R16, R0 ;  /* 0x0000001011007223 */ /* 0x040fe20000000000 */
[-C--:B------:R-:W-:Y:S01]  /*12d0*/  FFMA R15, R17, R18.reuse, R15 ;  /* 0x00000012110f7223 */ /* 0x080fe2000000000f */
[C---:B------:R-:W-:Y:S01]  /*12e0*/  FFMA R4, R13.reuse, R18, R4 ;  /* 0x000000120d047223 */ /* 0x040fe20000000004 */
[----:B------:R-:W-:Y:S01]  /*12f0*/  FFMA R21, R13, R16, R21 ;  /* 0x000000100d157223 */ /* 0x000fe20000000015 */
[----:B------:R-:W-:Y:S01]  /*1300*/  MOV R17, R23 ;  /* 0x0000001700117202 */ /* 0x000fe20000000f00 */
[----:B------:R-:W-:-:S07]  /*1310*/  IMAD.MOV.U32 R13, RZ, RZ, R22 ;  /* 0x000000ffff0d7224 */ /* 0x000fce00078e0016 */
.L_x_45:
[----:B------:R-:W-:Y:S05]  /*1320*/  BSYNC.RECONVERGENT B0 ;  /* 0x0000000000007941 */ /* 0x000fea0003800200 */
.L_x_44:
[----:B0-----:R0:W0:Y:S01]  /*1330*/  SHFL.UP PT, R20, R17, 0x4, RZ ;  /* 0x0480000011147989 */ /* 0x00102200000e00ff */
[----:B------:R-:W-:Y:S03]  /*1340*/  BSSY.RECONVERGENT B0, `(.L_x_46) ;  /* 0x0000015000007945 */ /* 0x000fe60003800200 */
[----:B------:R0:W0:Y:S04]  /*1350*/  SHFL.UP PT, R18, R15, 0x4, RZ ;  /* 0x048000000f127989 */ /* 0x00002800000e00ff */
[----:B------:R0:W0:Y:S04]  /*1360*/  SHFL.UP PT, R22, R13, 0x4, RZ ;  /* 0x048000000d167989 */ /* 0x00002800000e00ff */
[----:B------:R0:W0:Y:S04]  /*1370*/  SHFL.UP PT, R24, R4, 0x4, RZ ;  /* 0x0480000004187989 */ /* 0x00002800000e00ff */
[----:B------:R0:W0:Y:S04]  /*1380*/  SHFL.UP PT, R16, R0, 0x4, RZ ;  /* 0x0480000000107989 */ /* 0x00002800000e00ff */
[----:B---3--:R3:W0:Y:S01]  /*1390*/  SHFL.UP PT, R23, R21, 0x4, RZ ;  /* 0x0480000015177989 */ /* 0x00862200000e00ff */
[----:B------:R-:W-:Y:S05]  /*13a0*/  @!P3 BRA `(.L_x_47) ;  /* 0x000000000038b947 */ /* 0x000fea0003800000 */
[CC--:B0-2-4-:R-:W-:Y:S01]  /*13b0*/  FFMA R0, R15.reuse, R23.reuse, R0 ;  /* 0x000000170f007223 */ /* 0x0d5fe20000000000 */
[C---:B---3--:R-:W-:Y:S01]  /*13c0*/  FFMA R21, R4.reuse, R23, R21 ;  /* 0x0000001704157223 */ /* 0x048fe20000000015 */
[CC--:B------:R-:W-:Y:S01]  /*13d0*/  FMUL R23, R15.reuse, R22.reuse ;  /* 0x000000160f177220 */ /* 0x0c0fe20000400000 */
        /* <DEDUP_REMOVED lines=9> */
[----:B------:R-:W-:-:S02]  /*1470*/  MOV R17, R23 ;  /* 0x0000001700117202 */ /* 0x000fc40000000f00 */
[----:B------:R-:W-:-:S07]  /*1480*/  MOV R13, R22 ;  /* 0x00000016000d7202 */ /* 0x000fce0000000f00 */
.L_x_47:
[----:B------:R-:W-:Y:S05]  /*1490*/  BSYNC.RECONVERGENT B0 ;  /* 0x0000000000007941 */ /* 0x000fea0003800200 */
.L_x_46:
[----:B0-----:R0:W0:Y:S01]  /*14a0*/  SHFL.UP PT, R20, R17, 0x8, RZ ;  /* 0x0500000011147989 */ /* 0x00102200000e00ff */
[----:B------:R-:W-:Y:S03]  /*14b0*/  BSSY.RECONVERGENT B0, `(.L_x_48) ;  /* 0x0000015000007945 */ /* 0x000fe60003800200 */
[----:B------:R0:W0:Y:S04]  /*14c0*/  SHFL.UP PT, R18, R15, 0x8, RZ ;  /* 0x050000000f127989 */ /* 0x00002800000e00ff */
[----:B------:R0:W0:Y:S04]  /*14d0*/  SHFL.UP PT, R22, R13, 0x8, RZ ;  /* 0x050000000d167989 */ /* 0x00002800000e00ff */
[----:B------:R0:W0:Y:S04]  /*14e0*/  SHFL.UP PT, R24, R4, 0x8, RZ ;  /* 0x0500000004187989 */ /* 0x00002800000e00ff */
[----:B------:R0:W0:Y:S04]  /*14f0*/  SHFL.UP PT, R16, R0, 0x8, RZ ;  /* 0x0500000000107989 */ /* 0x00002800000e00ff */
[----:B------:R0:W0:Y:S01]  /*1500*/  SHFL.UP PT, R23, R21, 0x8, RZ ;  /* 0x0500000015177989 */ /* 0x00002200000e00ff */
        /* <DEDUP_REMOVED lines=13> */
[----:B------:R-:W-:Y:S01]  /*15e0*/  IMAD.MOV.U32 R17, RZ, RZ, R23 ;  /* 0x000000ffff117224 */ /* 0x000fe200078e0017 */
[----:B------:R-:W-:-:S07]  /*15f0*/  MOV R13, R22 ;  /* 0x00000016000d7202 */ /* 0x000fce0000000f00 */
.L_x_49:
[----:B------:R-:W-:Y:S05]  /*1600*/  BSYNC.RECONVERGENT B0 ;  /* 0x0000000000007941 */ /* 0x000fea0003800200 */
.L_x_48:
[----:B------:R-:W-:Y:S01]  /*1610*/  ISETP.GE.U32.AND P1, PT, R5, 0x10, PT ;  /* 0x000000100500780c */ /* 0x000fe20003f26070 */
        /* <DEDUP_REMOVED lines=22> */
.L_x_51:
[----:B------:R-:W-:Y:S05]  /*1780*/  BSYNC.RECONVERGENT B0 ;  /* 0x0000000000007941 */ /* 0x000fea0003800200 */
.L_x_50:
[----:B0-----:R-:W-:Y:S02]  /*1790*/  HFMA2 R23, -RZ, RZ, 0, 1.1920928955078125e-07 ;  /* 0x00000002ff177431 */ /* 0x001fe400000001ff */
[-C--:B-12-4-:R-:W-:Y:S01]  /*17a0*/  FFMA R0, R15, R7.reuse, R0 ;  /* 0x000000070f007223 */ /* 0x096fe20000000000 */
[----:B------:R-:W-:Y:S01]  /*17b0*/  FFMA R4, R4, R7, R21 ;  /* 0x0000000704047223 */ /* 0x000fe20000000015 */
[----:B------:R-:W-:Y:S01]  /*17c0*/  UIADD3 UR5, UPT, UPT, UR4, 0x22, URZ ;  /* 0x0000002204057890 */ /* 0x000fe2000fffe0ff */
[----:B------:R-:W-:Y:S02]  /*17d0*/  VIADD R11, R11, 0x20 ;  /* 0x000000200b0b7836 */ /* 0x000fe40000000000 */
[----:B------:R-:W-:Y:S01]  /*17e0*/  FFMA R0, R17, R6, R0 ;  /* 0x0000000611007223 */ /* 0x000fe20000000000 */
[----:B------:R-:W-:-:S04]  /*17f0*/  @!P0 IMAD.WIDE R16, R19, 0x4, R2 ;  /* 0x0000000413108825 */ /* 0x000fc800078e0202 */
[----:B------:R-:W-:Y:S01]  /*1800*/  FFMA R4, R13, R6, R4 ;  /* 0x000000060d047223 */ /* 0x000fe20000000004 */
[----:B------:R-:W-:Y:S01]  /*1810*/  UISETP.GE.AND UP0, UPT, UR5, UR8, UPT ;  /* 0x000000080500728c */ /* 0x000fe2000bf06270 */
[----:B------:R-:W-:Y:S01]  /*1820*/  IADD3 R19, PT, PT, R19, 0x20, RZ ;  /* 0x0000002013137810 */ /* 0x000fe20007ffe0ff */
[----:B------:R-:W-:Y:S01]  /*1830*/  UIADD3 UR4, UPT, UPT, UR4, 0x20, URZ ;  /* 0x0000002004047890 */ /* 0x000fe2000fffe0ff */
[C---:B------:R-:W-:Y:S01]  /*1840*/  VIADDMNMX R15, R14.reuse, -R23, 0x20, PT ;  /* 0x000000200e0f7446 */ /* 0x040fe20003800917 */
[----:B------:R4:W-:Y:S01]  /*1850*/  @!P0 STG.E desc[UR6][R16.64], R0 ;  /* 0x0000000010008986 */ /* 0x0009e2000c101906 */
[----:B------:R-:W-:Y:S02]  /*1860*/  IADD3 R14, PT, PT, R14, -0x20, RZ ;  /* 0xffffffe00e0e7810 */ /* 0x000fe40007ffe0ff */
[----:B------:R-:W-:-:S05]  /*1870*/  IADD3 R15, PT, PT, R15, -0x1, RZ ;  /* 0xffffffff0f0f7810 */ /* 0x000fca0007ffe0ff */
[----:B------:R4:W0:Y:S04]  /*1880*/  SHFL.IDX PT, R6, R0, R15, 0x1f ;  /* 0x00001f0f00067589 */ /* 0x00082800000e0000 */
[----:B------:R4:W1:Y:S01]  /*1890*/  SHFL.IDX PT, R7, R4, R15, 0x1f ;  /* 0x00001f0f04077589 */ /* 0x00086200000e0000 */
[----:B------:R-:W-:Y:S05]  /*18a0*/  BRA.U !UP0, `(.L_x_52) ;  /* 0xfffffff508887547 */ /* 0x000fea000b83ffff */
[----:B------:R-:W-:Y:S05]  /*18b0*/  EXIT ;  /* 0x000000000000794d */ /* 0x000fea0003800000 */
.L_x_53:
        /* <DEDUP_REMOVED lines=12> */
.L_x_108:


//--------------------- .text.highpass2_batch_f32 --------------------------
	.section	.text.highpass2_batch_f32,"ax",@progbits
	.align	128
        .global         highpass2_batch_f32
        .type           highpass2_batch_f32,@function
        .size           highpass2_batch_f32,(.L_x_109 - highpass2_batch_f32)
        .other          highpass2_batch_f32,@"STO_CUDA_ENTRY STV_DEFAULT"
highpass2_batch_f32:
.text.highpass2_batch_f32:
        /* <DEDUP_REMOVED lines=9> */
[----:B------:R-:W0:Y:S01]  /*0090*/  LDC R5, c[0x0][0x3b0] ;  /* 0x0000ec00ff057b82 */ /* 0x000e220000000800 */
[----:B------:R-:W1:Y:S02]  /*00a0*/  LDCU UR6, c[0x0][0x370] ;  /* 0x00006e00ff0677ac */ /* 0x000e640008000800 */
[----:B-1----:R-:W-:Y:S01]  /*00b0*/  UIMAD UR6, UR5, UR6, URZ ;  /* 0x00000006050672a4 */ /* 0x002fe2000f8e02ff */
[----:B0-----:R-:W-:-:S13]  /*00c0*/  ISETP.GE.AND P0, PT, R5, 0x1, PT ;  /* 0x000000010500780c */ /* 0x001fda0003f06270 */
[----:B------:R-:W-:Y:S05]  /*00d0*/  @!P0 EXIT ;  /* 0x000000000000894d */ /* 0x000fea0003800000 */
[----:B------:R-:W0:Y:S01]  /*00e0*/  LDCU UR4, c[0x0][0x3b8] ;  /* 0x00007700ff0477ac */ /* 0x000e220008000800 */
[----:B------:R-:W1:Y:S01]  /*00f0*/  LDCU.64 UR10, c[0x0][0x358] ;  /* 0x00006b00ff0a77ac */ /* 0x000e620008000a00 */
[----:B0-----:R-:W-:-:S13]  /*0100*/  ISETP.LE.U32.AND P0, PT, R5, UR4, PT ;  /* 0x0000000405007c0c */ /* 0x001fda000bf03070 */
[----:B-1----:R-:W-:Y:S05]  /*0110*/  @P0 BRA `(.L_x_54) ;  /* 0x00000058009c0947 */ /* 0x002fea0003800000 */
[----:B------:R-:W0:Y:S01]  /*0120*/  LDCU.64 UR8, c[0x0][0x380] ;  /* 0x00007000ff0877ac */ /* 0x000e220008000a00 */
[----:B------:R-:W-:Y:S02]  /*0130*/  UIADD3 UR12, UPT, UPT, UR4, 0x1, URZ ;  /* 0x00000001040c7890 */ /* 0x000fe4000fffe0ff */
[----:B------:R-:W-:Y:S02]  /*0140*/  USHF.R.S32.HI UR5, URZ, 0x1f, UR4 ;  /* 0x0000001fff057899 */ /* 0x000fe40008011404 */
[----:B------:R-:W-:Y:S02]  /*0150*/  USHF.L.U32 UR13, UR4, 0x2, URZ ;  /* 0x00000002040d7899 */ /* 0x000fe400080006ff */
[----:B------:R-:W-:Y:S01]  /*0160*/  ISETP.LE.AND P0, PT, R5, UR12, PT ;  /* 0x0000000c05007c0c */ /* 0x000fe2000bf03270 */
[----:B------:R-:W-:Y:S02]  /*0170*/  USHF.L.U64.HI UR15, UR4, 0x2, UR5 ;  /* 0x00000002040f7899 */ /* 0x000fe40008010205 */
[----:B0-----:R-:W-:-:S04]  /*0180*/  UIADD3 UR7, UP0, UPT, UR13, UR8, URZ ;  /* 0x000000080d077290 */ /* 0x001fc8000ff1e0ff */
[----:B------:R-:W-:Y:S02]  /*0190*/  UIADD3.X UR8, UPT, UPT, UR15, UR9, URZ, UP0, !UPT ;  /* 0x000000090f087290 */ /* 0x000fe400087fe4ff */
[----:B------:R-:W-:-:S04]  /*01a0*/  MOV R6, UR7 ;  /* 0x0000000700067c02 */ /* 0x000fc80008000f00 */
[----:B------:R-:W-:Y:S01]  /*01b0*/  MOV R7, UR8 ;  /* 0x0000000800077c02 */ /* 0x000fe20008000f00 */
[----:B------:R-:W-:Y:S06]  /*01c0*/  @P0 BRA `(.L_x_55) ;  /* 0x0000005000e80947 */ /* 0x000fec0003800000 */
[----:B------:R-:W-:Y:S02]  /*01d0*/  UIADD3 UR7, UPT, UPT, UR4, 0x3, URZ ;  /* 0x0000000304077890 */ /* 0x000fe4000fffe0ff */
[----:B------:R-:W-:-:S04]  /*01e0*/  UIADD3 UR14, UPT, UPT, UR4, 0x2, URZ ;  /* 0x00000002040e7890 */ /* 0x000fc8000fffe0ff */
[----:B------:R-:W-:-:S13]  /*01f0*/  ISETP.LE.AND P0, PT, R5, UR7, PT ;  /* 0x0000000705007c0c */ /* 0x000fda000bf03270 */
[----:B------:R-:W-:Y:S05]  /*0200*/  @P0 BRA `(.L_x_56) ;  /* 0x0000002800240947 */ /* 0x000fea0003800000 */
[----:B------:R0:W5:Y:S04]  /*0210*/  LDG.E.CONSTANT R2, desc[UR10][R6.64] ;  /* 0x0000000a06027981 */ /* 0x000168000c1e9900 */
[----:B------:R0:W5:Y:S01]  /*0220*/  LDG.E.CONSTANT R3, desc[UR10][R6.64+0x4] ;  /* 0x0000040a06037981 */ /* 0x000162000c1e9900 */
[----:B------:R-:W-:Y:S01]  /*0230*/  MOV R4, UR4 ;  /* 0x0000000400047c02 */ /* 0x000fe20008000f00 */
[----:B------:R-:W-:Y:S02]  /*0240*/  ULOP3.LUT UR9, UR4, 0xf, URZ, 0xc0, !UPT ;  /* 0x0000000f04097892 */ /* 0x000fe4000f8ec0ff */
[----:B------:R-:W-:Y:S01]  /*0250*/  ULOP3.LUT UR12, UR4, 0x7, URZ, 0xc0, !UPT ;  /* 0x00000007040c7892 */ /* 0x000fe2000f8ec0ff */
[----:B------:R-:W-:Y:S01]  /*0260*/  VIADDMNMX R4, R4, 0x5, R5, !PT ;  /* 0x0000000504047846 */ /* 0x000fe20007800105 */
[----:B------:R-:W-:-:S03]  /*0270*/  ULOP3.LUT UR13, UR4, 0x3, URZ, 0xc0, !UPT ;  /* 0x00000003040d7892 */ /* 0x000fc6000f8ec0ff */
[----:B------:R-:W-:-:S13]  /*0280*/  R2UR UR7, R4 ;  /* 0x00000000040772ca */ /* 0x000fda00000e0000 */
[----:B0-----:R-:W-:-:S12]  /*0290*/  UIADD3 UR7, UPT, UPT, UR7, -0x4, -UR4 ;  /* 0xfffffffc07077890 */ /* 0x001fd8000fffe804 */
.L_x_72:
[----:B01-34-:R-:W0:Y:S01]  /*02a0*/  LDC.64 R10, c[0x0][0x390] ;  /* 0x0000e400ff0a7b82 */ /* 0x01be220000000a00 */
[----:B------:R-:W1:Y:S07]  /*02b0*/  LDCU.64 UR16, c[0x0][0x3c0] ;  /* 0x00007800ff1077ac */ /* 0x000e6e0008000a00 */
[----:B------:R-:W2:Y:S08]  /*02c0*/  LDC.64 R14, c[0x0][0x398] ;  /* 0x0000e600ff0e7b82 */ /* 0x000eb00000000a00 */
[----:B------:R-:W3:Y:S08]  /*02d0*/  LDC.64 R16, c[0x0][0x3a0] ;  /* 0x0000e800ff107b82 */ /* 0x000ef00000000a00 */
[----:B------:R-:W4:Y:S01]  /*02e0*/  LDC.64 R20, c[0x0][0x3a8] ;  /* 0x0000ea00ff147b82 */ /* 0x000f220000000a00 */
[----:B0-----:R-:W-:-:S05]  /*02f0*/  IMAD.WIDE R10, R0, 0x4, R10 ;  /* 0x00000004000a7825 */ /* 0x001fca00078e020a */
[----:B-----5:R0:W5:Y:S01]  /*0300*/  LDG.E.CONSTANT R4, desc[UR10][R10.64] ;  /* 0x0000000a0a047981 */ /* 0x020162000c1e9900 */
[C---:B--2---:R-:W-:Y:S01]  /*0310*/  IMAD.WIDE R14, R0.reuse, 0x4, R14 ;  /* 0x00000004000e7825 */ /* 0x044fe200078e020e */
[----:B------:R-:W2:Y:S04]  /*0320*/  LDC R19, c[0x0][0x3b8] ;  /* 0x0000ee00ff137b82 */ /* 0x000ea80000000800 */
[----:B------:R0:W5:Y:S01]  /*0330*/  LDG.E.CONSTANT R5, desc[UR10][R14.64] ;  /* 0x0000000a0e057981 */ /* 0x000162000c1e9900 */
[----:B---3--:R-:W-:-:S03]  /*0340*/  IMAD.WIDE R16, R0, 0x4, R16 ;  /* 0x0000000400107825 */ /* 0x008fc600078e0210 */
[----:B------:R-:W3:Y:S02]  /*0350*/  LDC R9, c[0x0][0x3b0] ;  /* 0x0000ec00ff097b82 */ /* 0x000ee40000000800 */
[----:B------:R0:W5:Y:S01]  /*0360*/  LDG.E.CONSTANT R6, desc[UR10][R16.64] ;  /* 0x0000000a10067981 */ /* 0x000162000c1e9900 */
[----:B----4-:R-:W-:-:S05]  /*0370*/  IMAD.WIDE R20, R0, 0x4, R20 ;  /* 0x0000000400147825 */ /* 0x010fca00078e0214 */
[----:B------:R0:W5:Y:S01]  /*0380*/  LDG.E.CONSTANT R7, desc[UR10][R20.64] ;  /* 0x0000000a14077981 */ /* 0x000162000c1e9900 */
[----:B--2---:R-:W-:Y:S01]  /*0390*/  ISETP.GT.AND P0, PT, R19, RZ, PT ;  /* 0x000000ff1300720c */ /* 0x004fe20003f04270 */
[----:B---3--:R-:W-:-:S03]  /*03a0*/  IMAD.WIDE R22, R0, R9, RZ ;  /* 0x0000000900167225 */ /* 0x008fc600078e02ff */
[----:B-1----:R-:W-:-:S04]  /*03b0*/  LEA R12, P1, R22, UR16, 0x2 ;  /* 0x00000010160c7c11 */ /* 0x002fc8000f8210ff */
[----:B------:R-:W-:-:S05]  /*03c0*/  LEA.HI.X R13, R22, UR17, R23, 0x2, P1 ;  /* 0x00000011160d7c11 */ /* 0x000fca00088f1417 */
[----:B0-----:R-:W-:Y:S05]  /*03d0*/  @!P0 BRA `(.L_x_57) ;  /* 0x00000004003c8947 */ /* 0x001fea0003800000 */
[----:B------:R-:W-:Y:S01]  /*03e0*/  IADD3 R8, PT, PT, R19, -0x1, RZ ;  /* 0xffffffff13087810 */ /* 0x000fe20007ffe0ff */
[----:B------:R-:W-:-:S03]  /*03f0*/  HFMA2 R15, -RZ, RZ, 0, 0 ;  /* 0x00000000ff0f7431 */ /* 0x000fc600000001ff */
[----:B------:R-:W-:-:S13]  /*0400*/  ISETP.GE.U32.AND P0, PT, R8, 0xf, PT ;  /* 0x0000000f0800780c */ /* 0x000fda0003f06070 */
[----:B------:R-:W-:Y:S05]  /*0410*/  @!P0 BRA `(.L_x_58) ;  /* 0x0000000000908947 */ /* 0x000fea0003800000 */
[----:B------:R-:W-:Y:S02]  /*0420*/  SHF.R.S32.HI R11, RZ, 0x1f, R9 ;  /* 0x0000001fff0b7819 */ /* 0x000fe40000011409 */
[----:B------:R-:W-:Y:S02]  /*0430*/  SHF.R.S32.HI R15, RZ, 0x1f, R0 ;  /* 0x0000001fff0f7819 */ /* 0x000fe40000011400 */
[----:B------:R-:W-:Y:S01]  /*0440*/  MOV R21, 0x7fffffff ;  /* 0x7fffffff00157802 */ /* 0x000fe20000000f00 */
[----:B------:R-:W-:Y:S02]  /*0450*/  IMAD R8, R11, R0, RZ ;  /* 0x000000000b087224 */ /* 0x000fe400078e02ff */
[----:B------:R-:W-:-:S04]  /*0460*/  IMAD.WIDE.U32 R10, R0, R9, RZ ;  /* 0x00000009000a7225 */ /* 0x000fc800078e00ff */
[----:B------:R-:W-:Y:S01]  /*0470*/  IMAD R15, R15, R9, R8 ;  /* 0x000000090f0f7224 */ /* 0x000fe200078e0208 */
[----:B------:R-:W-:-:S04]  /*0480*/  LEA R14, P0, R10, UR16, 0x2 ;  /* 0x000000100a0e7c11 */ /* 0x000fc8000f8010ff */
[----:B------:R-:W-:Y:S02]  /*0490*/  IADD3 R11, PT, PT, R11, R15, RZ ;  /* 0x0000000f0b0b7210 */ /* 0x000fe40007ffe0ff */
[----:B------:R-:W-:Y:S02]  /*04a0*/  IADD3 R14, P1, PT, R14, 0x20, RZ ;  /* 0x000000200e0e7810 */ /* 0x000fe40007f3e0ff */
[----:B------:R-:W-:Y:S02]  /*04b0*/  LOP3.LUT R15, R19, 0x7ffffff0, RZ, 0xc0, !PT ;  /* 0x7ffffff0130f7812 */ /* 0x000fe400078ec0ff */
[----:B------:R-:W-:Y:S02]  /*04c0*/  LEA.HI.X R10, R10, UR17, R11, 0x2, P0 ;  /* 0x000000110a0a7c11 */ /* 0x000fe400080f140b */
[----:B------:R-:W-:Y:S02]  /*04d0*/  IADD3 R8, PT, PT, -R15, RZ, RZ ;  /* 0x000000ff0f087210 */ /* 0x000fe40007ffe1ff */
[----:B------:R-:W-:-:S07]  /*04e0*/  IADD3.X R17, PT, PT, RZ, R10, RZ, P1, !PT ;  /* 0x0000000aff117210 */ /* 0x000fce0000ffe4ff */
.L_x_59:
[----:B0-----:R-:W-:Y:S02]  /*04f0*/  MOV R10, R14 ;  /* 0x0000000e000a7202 */ /* 0x001fe40000000f00 */
[----:B------:R-:W-:Y:S02]  /*0500*/  MOV R11, R17 ;  /* 0x00000011000b7202 */ /* 0x000fe40000000f00 */
[----:B------:R-:W-:Y:S02]  /*0510*/  IADD3 R8, PT, PT, R8, 0x10, RZ ;  /* 0x0000001008087810 */ /* 0x000fe40007ffe0ff */
        /* <DEDUP_REMOVED lines=20> */
.L_x_58:
[----:B------:R-:W-:-:S09]  /*0660*/  UISETP.NE.AND UP0, UPT, UR9, URZ, UPT ;  /* 0x000000ff0900728c */ /* 0x000fd2000bf05270 */
[----:B------:R-:W-:Y:S05]  /*0670*/  BRA.U !UP0, `(.L_x_57) ;  /* 0x0000000108947547 */ /* 0x000fea000b800000 */
[----:B------:R-:W-:Y:S02]  /*0680*/  UIADD3 UR8, UPT, UPT, UR9, -0x1, URZ ;  /* 0xffffffff09087890 */ /* 0x000fe4000fffe0ff */
[----:B------:R-:W-:Y:S02]  /*0690*/  UISETP.NE.AND UP1, UPT, UR12, URZ, UPT ;  /* 0x000000ff0c00728c */ /* 0x000fe4000bf25270 */
[----:B------:R-:W-:-:S09]  /*06a0*/  UISETP.GE.U32.AND UP0, UPT, UR8, 0x7, UPT ;  /* 0x000000070800788c */ /* 0x000fd2000bf06070 */
[----:B------:R-:W-:Y:S05]  /*06b0*/  BRA.U !UP0, `(.L_x_60) ;  /* 0x00000001082c7547 */ /* 0x000fea000b800000 */
        /* <DEDUP_REMOVED lines=11> */
.L_x_60:
[----:B------:R-:W-:Y:S05]  /*0770*/  BRA.U !UP1, `(.L_x_57) ;  /* 0x0000000109547547 */ /* 0x000fea000b800000 */
[----:B------:R-:W-:Y:S02]  /*0780*/  UIADD3 UR8, UPT, UPT, UR12, -0x1, URZ ;  /* 0xffffffff0c087890 */ /* 0x000fe4000fffe0ff */
[----:B------:R-:W-:Y:S02]  /*0790*/  UISETP.NE.AND UP1, UPT, UR13, URZ, UPT ;  /* 0x000000ff0d00728c */ /* 0x000fe4000bf25270 */
[----:B------:R-:W-:-:S09]  /*07a0*/  UISETP.GE.U32.AND UP0, UPT, UR8, 0x3, UPT ;  /* 0x000000030800788c */ /* 0x000fd2000bf06070 */
[----:B------:R-:W-:Y:S05]  /*07b0*/  BRA.U !UP0, `(.L_x_61) ;  /* 0x00000001081c7547 */ /* 0x000fea000b800000 */
[----:B-1----:R-:W-:Y:S01]  /*07c0*/  MOV R17, 0x7fffffff ;  /* 0x7fffffff00117802 */ /* 0x002fe20000000f00 */
[C---:B0-----:R-:W-:Y:S01]  /*07d0*/  IMAD.WIDE.U32 R10, R15.reuse, 0x4, R12 ;  /* 0x000000040f0a7825 */ /* 0x041fe200078e000c */
[----:B------:R-:W-:-:S04]  /*07e0*/  IADD3 R15, PT, PT, R15, 0x4, RZ ;  /* 0x000000040f0f7810 */ /* 0x000fc80007ffe0ff */
[----:B------:R2:W-:Y:S04]  /*07f0*/  STG.E desc[UR10][R10.64], R17 ;  /* 0x000000110a007986 */ /* 0x0005e8000c10190a */
[----:B------:R2:W-:Y:S04]  /*0800*/  STG.E desc[UR10][R10.64+0x4], R17 ;  /* 0x000004110a007986 */ /* 0x0005e8000c10190a */
[----:B------:R2:W-:Y:S04]  /*0810*/  STG.E desc[UR10][R10.64+0x8], R17 ;  /* 0x000008110a007986 */ /* 0x0005e8000c10190a */
[----:B------:R2:W-:Y:S02]  /*0820*/  STG.E desc[UR10][R10.64+0xc], R17 ;  /* 0x00000c110a007986 */ /* 0x0005e4000c10190a */
.L_x_61:
[----:B------:R-:W-:Y:S05]  /*0830*/  BRA.U !UP1, `(.L_x_57) ;  /* 0x0000000109247547 */ /* 0x000fea000b800000 */
[----:B012---:R-:W-:Y:S01]  /*0840*/  IMAD.WIDE.U32 R10, R15, 0x4, R12 ;  /* 0x000000040f0a7825 */ /* 0x007fe200078e000c */
[----:B------:R-:W-:Y:S01]  /*0850*/  MOV R15, 0x7fffffff ;  /* 0x7fffffff000f7802 */ /* 0x000fe20000000f00 */
[----:B------:R-:W-:-:S04]  /*0860*/  UISETP.NE.AND UP0, UPT, UR13, 0x1, UPT ;  /* 0x000000010d00788c */ /* 0x000fc8000bf05270 */
[----:B------:R3:W-:Y:S05]  /*0870*/  STG.E desc[UR10][R10.64], R15 ;  /* 0x0000000f0a007986 */ /* 0x0007ea000c10190a */
[----:B------:R-:W-:Y:S05]  /*0880*/  BRA.U !UP0, `(.L_x_57) ;  /* 0x0000000108107547 */ /* 0x000fea000b800000 */
[----:B------:R-:W-:Y:S01]  /*0890*/  UISETP.NE.AND UP0, UPT, UR13, 0x2, UPT ;  /* 0x000000020d00788c */ /* 0x000fe2000bf05270 */
[----:B------:R4:W-:Y:S05]  /*08a0*/  STG.E desc[UR10][R10.64+0x4], R15 ;  /* 0x0000040f0a007986 */ /* 0x0009ea000c10190a */
[----:B------:R-:W-:-:S13]  /*08b0*/  PLOP3.LUT P0, PT, PT, PT, UP0, 0x80, 0x8 ;  /* 0x000000000008781c */ /* 0x000fda0003f0f008 */
[----:B------:R4:W-:Y:S02]  /*08c0*/  @P0 STG.E desc[UR10][R10.64+0x8], R15 ;  /* 0x0000080f0a000986 */ /* 0x0009e4000c10190a */
.L_x_57:
[C---:B------:R-:W-:Y:S01]  /*08d0*/  LEA R14, P0, R19.reuse, R12, 0x2 ;  /* 0x0000000c130e7211 */ /* 0x040fe200078010ff */
[----:B------:R-:W-:Y:S01]  /*08e0*/  UISETP.GE.U32.AND UP0, UPT, UR7, 0xe, UPT ;  /* 0x0000000e0700788c */ /* 0x000fe2000bf06070 */
[----:B------:R-:W-:Y:S02]  /*08f0*/  MOV R8, UR5 ;  /* 0x0000000500087c02 */ /* 0x000fe40008000f00 */
[----:B01234-:R-:W-:Y:S02]  /*0900*/  MOV R10, R3 ;  /* 0x00000003000a7202 */ /* 0x01ffe40000000f00 */
[C---:B------:R-:W-:Y:S02]  /*0910*/  LEA.HI.X R15, R19.reuse, R13, R8, 0x2, P0 ;  /* 0x0000000d130f7211 */ /* 0x040fe400000f1408 */
[----:B------:R-:W-:Y:S02]  /*0920*/  IADD3 R19, PT, PT, R19, 0x3, RZ ;  /* 0x0000000313137810 */ /* 0x000fe40007ffe0ff */
[----:B------:R-:W-:Y:S01]  /*0930*/  MOV R8, UR14 ;  /* 0x0000000e00087c02 */ /* 0x000fe20008000f00 */
[----:B------:R0:W-:Y:S01]  /*0940*/  STG.E desc[UR10][R14.64], R2 ;  /* 0x000000020e007986 */ /* 0x0001e2000c10190a */
[----:B------:R-:W-:-:S02]  /*0950*/  MOV R18, R2 ;  /* 0x0000000200127202 */ /* 0x000fc40000000f00 */
[----:B------:R-:W-:Y:S01]  /*0960*/  MOV R11, R3 ;  /* 0x00000003000b7202 */ /* 0x000fe20000000f00 */
[----:B------:R0:W-:Y:S01]  /*0970*/  STG.E desc[UR10][R14.64+0x4], R3 ;  /* 0x000004030e007986 */ /* 0x0001e2000c10190a */
[----:B------:R-:W-:Y:S01]  /*0980*/  MOV R21, R2 ;  /* 0x0000000200157202 */ /* 0x000fe20000000f00 */
[----:B------:R-:W-:Y:S06]  /*0990*/  BRA.U !UP0, `(.L_x_62) ;  /* 0x00000009080c7547 */ /* 0x000fec000b800000 */
[----:B------:R-:W-:Y:S01]  /*09a0*/  HFMA2 R8, -RZ, RZ, 0, 0 ;  /* 0x00000000ff087431 */ /* 0x000fe200000001ff */
[----:B------:R-:W-:Y:S02]  /*09b0*/  MOV R19, UR14 ;  /* 0x0000000e00137c02 */ /* 0x000fe40008000f00 */
[-C--:B------:R-:W-:Y:S02]  /*09c0*/  MOV R10, R3.reuse ;  /* 0x00000003000a7202 */ /* 0x080fe40000000f00 */
[-C--:B------:R-:W-:Y:S02]  /*09d0*/  MOV R18, R2.reuse ;  /* 0x0000000200127202 */ /* 0x080fe40000000f00 */
[----:B------:R-:W-:Y:S02]  /*09e0*/  MOV R11, R3 ;  /* 0x00000003000b7202 */ /* 0x000fe40000000f00 */
[----:B------:R-:W-:-:S07]  /*09f0*/  MOV R21, R2 ;  /* 0x0000000200157202 */ /* 0x000fce0000000f00 */
.L_x_63:
[----:B-1----:R-:W1:Y:S02]  /*0a00*/  LDC.64 R16, c[0x0][0x380] ;  /* 0x0000e000ff107b82 */ /* 0x002e640000000a00 */
[----:B-1----:R-:W-:-:S05]  /*0a10*/  IMAD.WIDE R16, R19, 0x4, R16 ;  /* 0x0000000413107825 */ /* 0x002fca00078e0210 */
[----:B0-----:R-:W2:Y:S04]  /*0a20*/  LDG.E.CONSTANT R15, desc[UR10][R16.64] ;  /* 0x0000000a100f7981 */ /* 0x001ea8000c1e9900 */
[----:B------:R-:W3:Y:S04]  /*0a30*/  LDG.E.CONSTANT R14, desc[UR10][R16.64+0x4] ;  /* 0x0000040a100e7981 */ /* 0x000ee8000c1e9900 */
[----:B------:R-:W4:Y:S04]  /*0a40*/  LDG.E.CONSTANT R29, desc[UR10][R16.64+0x8] ;  /* 0x0000080a101d7981 */ /* 0x000f28000c1e9900 */
[----:B------:R-:W4:Y:S04]  /*0a50*/  LDG.E.CONSTANT R20, desc[UR10][R16.64+0xc] ;  /* 0x00000c0a10147981 */ /* 0x000f28000c1e9900 */
[----:B------:R-:W4:Y:S04]  /*0a60*/  LDG.E.CONSTANT R27, desc[UR10][R16.64+0x10] ;  /* 0x0000100a101b7981 */ /* 0x000f28000c1e9900 */
[----:B------:R-:W4:Y:S01]  /*0a70*/  LDG.E.CONSTANT R23, desc[UR10][R16.64+0x14] ;  /* 0x0000140a10177981 */ /* 0x000f22000c1e9900 */
[----:B--2--5:R-:W-:-:S04]  /*0a80*/  FMUL R22, R4, R15 ;  /* 0x0000000f04167220 */ /* 0x024fc80000400000 */
[----:B------:R-:W-:Y:S01]  /*0a90*/  FFMA R25, R5, R11, R22 ;  /* 0x0000000b05197223 */ /* 0x000fe20000000016 */
[----:B---3--:R-:W-:-:S03]  /*0aa0*/  FMUL R24, R4, R14 ;  /* 0x0000000e04187220 */ /* 0x008fc60000400000 */
[C---:B------:R-:W-:Y:S01]  /*0ab0*/  FFMA R22, R4.reuse, R21, R25 ;  /* 0x0000001504167223 */ /* 0x040fe20000000019 */
[----:B------:R-:W-:Y:S01]  /*0ac0*/  FFMA R24, R5, R15, R24 ;  /* 0x0000000f05187223 */ /* 0x000fe20000000018 */
[----:B------:R-:W2:Y:S02]  /*0ad0*/  LDG.E.CONSTANT R25, desc[UR10][R16.64+0x18] ;  /* 0x0000180a10197981 */ /* 0x000ea4000c1e9900 */
[C---:B------:R-:W-:Y:S01]  /*0ae0*/  FFMA R21, R7.reuse, R18, R22 ;  /* 0x0000001207157223 */ /* 0x040fe20000000016 */
[----:B------:R-:W-:Y:S01]  /*0af0*/  FFMA R24, R4, R11, R24 ;  /* 0x0000000b04187223 */ /* 0x000fe20000000018 */
[----:B------:R-:W3:Y:S02]  /*0b00*/  LDG.E.CONSTANT R18, desc[UR10][R16.64+0x1c] ;  /* 0x00001c0a10127981 */ /* 0x000ee4000c1e9900 */
[-C--:B------:R-:W-:Y:S01]  /*0b10*/  FFMA R11, R6, R10.reuse, R21 ;  /* 0x0000000a060b7223 */ /* 0x080fe20000000015 */
[----:B------:R-:W-:Y:S01]  /*0b20*/  FFMA R21, R7, R10, R24 ;  /* 0x0000000a07157223 */ /* 0x000fe20000000018 */
[C---:B----4-:R-:W-:Y:S01]  /*0b30*/  FMUL R10, R4.reuse, R29 ;  /* 0x0000001d040a7220 */ /* 0x050fe20000400000 */
[----:B------:R-:W-:-:S03]  /*0b40*/  FMUL R22, R4, R20 ;  /* 0x0000001404167220 */ /* 0x000fc60000400000 */
[C---:B------:R-:W-:Y:S01]  /*0b50*/  FFMA R10, R5.reuse, R14, R10 ;  /* 0x0000000e050a7223 */ /* 0x040fe2000000000a */
[----:B------:R-:W-:-:S03]  /*0b60*/  FFMA R24, R5, R29, R22 ;  /* 0x0000001d05187223 */ /* 0x000fc60000000016 */
[C---:B------:R-:W-:Y:S01]  /*0b70*/  FFMA R22, R4.reuse, R15, R10 ;  /* 0x0000000f04167223 */ /* 0x040fe2000000000a */
[----:B------:R-:W-:Y:S01]  /*0b80*/  FFMA R10, R4, R14, R24 ;  /* 0x0000000e040a7223 */ /* 0x000fe20000000018 */
[-C--:B------:R-:W-:Y:S02]  /*0b90*/  FFMA R24, R6, R11.reuse, R21 ;  /* 0x0000000b06187223 */ /* 0x080fe40000000015 */
[----:B------:R-:W-:Y:S02]  /*0ba0*/  FFMA R21, R7, R11, R22 ;  /* 0x0000000b07157223 */ /* 0x000fe40000000016 */
[----:B------:R-:W4:Y:S01]  /*0bb0*/  LDG.E.CONSTANT R22, desc[UR10][R16.64+0x20] ;  /* 0x0000200a10167981 */ /* 0x000f22000c1e9900 */
[----:B------:R-:W-:Y:S01]  /*0bc0*/  FMUL R26, R4, R27 ;  /* 0x0000001b041a7220 */ /* 0x000fe20000400000 */
[----:B------:R-:W-:-:S04]  /*0bd0*/  IMAD.WIDE R14, R19, 0x4, R12 ;  /* 0x00000004130e7825 */ /* 0x000fc800078e020c */
[----:B------:R-:W-:Y:S01]  /*0be0*/  FMUL R28, R4, R23 ;  /* 0x00000017041c7220 */ /* 0x000fe20000400000 */
[----:B------:R-:W-:Y:S01]  /*0bf0*/  FFMA R26, R5, R20, R26 ;  /* 0x00000014051a7223 */ /* 0x000fe2000000001a */
[-C--:B------:R-:W-:Y:S01]  /*0c00*/  FFMA R21, R6, R24.reuse, R21 ;  /* 0x0000001806157223 */ /* 0x080fe20000000015 */
[----:B------:R-:W-:Y:S01]  /*0c10*/  FFMA R10, R7, R24, R10 ;  /* 0x00000018070a7223 */ /* 0x000fe2000000000a */
[----:B------:R-:W-:Y:S01]  /*0c20*/  STG.E desc[UR10][R14.64+0x4], R24 ;  /* 0x000004180e007986 */ /* 0x000fe2000c10190a */
[----:B------:R-:W-:Y:S01]  /*0c30*/  FFMA R26, R4, R29, R26 ;  /* 0x0000001d041a7223 */ /* 0x000fe2000000001a */
[----:B------:R-:W-:Y:S01]  /*0c40*/  FFMA R29, R5, R27, R28 ;  /* 0x0000001b051d7223 */ /* 0x000fe2000000001c */
[----:B------:R-:W-:Y:S01]  /*0c50*/  FFMA R10, R6, R21, R10 ;  /* 0x00000015060a7223 */ /* 0x000fe2000000000a */
[----:B------:R0:W-:Y:S02]  /*0c60*/  STG.E desc[UR10][R14.64], R11 ;  /* 0x0000000b0e007986 */ /* 0x0001e4000c10190a */
[----:B------:R-:W-:-:S02]  /*0c70*/  FFMA R20, R4, R20, R29 ;  /* 0x0000001404147223 */ /* 0x000fc4000000001d */
[----:B------:R-:W4:Y:S01]  /*0c80*/  LDG.E.CONSTANT R29, desc[UR10][R16.64+0x24] ;  /* 0x0000240a101d7981 */ /* 0x000f22000c1e9900 */
[----:B0-----:R-:W-:-:S03]  /*0c90*/  FFMA R11, R7, R21, R26 ;  /* 0x00000015070b7223 */ /* 0x001fc6000000001a */
[----:B------:R0:W-:Y:S04]  /*0ca0*/  STG.E desc[UR10][R14.64+0x8], R21 ;  /* 0x000008150e007986 */ /* 0x0001e8000c10190a */
[----:B------:R4:W-:Y:S04]  /*0cb0*/  STG.E desc[UR10][R14.64+0xc], R10 ;  /* 0x00000c0a0e007986 */ /* 0x0009e8000c10190a */
[----:B0-----:R-:W4:Y:S01]  /*0cc0*/  LDG.E.CONSTANT R21, desc[UR10][R16.64+0x28] ;  /* 0x0000280a10157981 */ /* 0x001f22000c1e9900 */
[----:B--2---:R-:W-:-:S04]  /*0cd0*/  FMUL R24, R4, R25 ;  /* 0x0000001904187220 */ /* 0x004fc80000400000 */
[----:B------:R-:W-:Y:S01]  /*0ce0*/  FFMA R26, R5, R23, R24 ;  /* 0x00000017051a7223 */ /* 0x000fe20000000018 */
[-C--:B------:R-:W-:Y:S01]  /*0cf0*/  FFMA R24, R6, R10.reuse, R11 ;  /* 0x0000000a06187223 */ /* 0x080fe2000000000b */
[----:B------:R-:W-:Y:S02]  /*0d00*/  FFMA R11, R7, R10, R20 ;  /* 0x0000000a070b7223 */ /* 0x000fe40000000014 */
[C---:B------:R-:W-:Y:S01]  /*0d10*/  FFMA R20, R4.reuse, R27, R26 ;  /* 0x0000001b04147223 */ /* 0x040fe2000000001a */
[----:B---3--:R-:W-:-:S04]  /*0d20*/  FMUL R26, R4, R18 ;  /* 0x00000012041a7220 */ /* 0x008fc80000400000 */
[----:B------:R-:W-:Y:S01]  /*0d30*/  FFMA R27, R5, R25, R26 ;  /* 0x00000019051b7223 */ /* 0x000fe2000000001a */
[-C--:B------:R-:W-:Y:S02]  /*0d40*/  FFMA R28, R6, R24.reuse, R11 ;  /* 0x00000018061c7223 */ /* 0x080fe4000000000b */
[----:B------:R-:W2:Y:S01]  /*0d50*/  LDG.E.CONSTANT R11, desc[UR10][R16.64+0x2c] ;  /* 0x00002c0a100b7981 */ /* 0x000ea2000c1e9900 */
[----:B------:R-:W-:Y:S01]  /*0d60*/  FFMA R27, R4, R23, R27 ;  /* 0x00000017041b7223 */ /* 0x000fe2000000001b */
[----:B------:R-:W-:-:S04]  /*0d70*/  FFMA R23, R7, R24, R20 ;  /* 0x0000001807177223 */ /* 0x000fc80000000014 */
[----:B------:R-:W-:Y:S01]  /*0d80*/  FFMA R26, R6, R28, R23 ;  /* 0x0000001c061a7223 */ /* 0x000fe20000000017 */
[----:B----4-:R-:W-:Y:S01]  /*0d90*/  FMUL R10, R4, R22 ;  /* 0x00000016040a7220 */ /* 0x010fe20000400000 */
[----:B------:R-:W3:Y:S03]  /*0da0*/  LDG.E.CONSTANT R23, desc[UR10][R16.64+0x30] ;  /* 0x0000300a10177981 */ /* 0x000ee6000c1e9900 */
[----:B------:R-:W-:-:S04]  /*0db0*/  FFMA R10, R5, R18, R10 ;  /* 0x00000012050a7223 */ /* 0x000fc8000000000a */
[----:B------:R-:W-:Y:S02]  /*0dc0*/  FFMA R10, R4, R25, R10 ;  /* 0x00000019040a7223 */ /* 0x000fe4000000000a */
[----:B------:R-:W4:Y:S01]  /*0dd0*/  LDG.E.CONSTANT R25, desc[UR10][R16.64+0x34] ;  /* 0x0000340a10197981 */ /* 0x000f22000c1e9900 */
[----:B------:R-:W-:-:S04]  /*0de0*/  FFMA R27, R7, R28, R27 ;  /* 0x0000001c071b7223 */ /* 0x000fc8000000001b */
[-C--:B------:R-:W-:Y:S01]  /*0df0*/  FFMA R20, R6, R26.reuse, R27 ;  /* 0x0000001a06147223 */ /* 0x080fe2000000001b */
[----:B------:R-:W-:Y:S01]  /*0e00*/  FFMA R27, R7, R26, R10 ;  /* 0x0000001a071b7223 */ /* 0x000fe2000000000a */
[----:B------:R-:W-:-:S04]  /*0e10*/  FMUL R10, R4, R29 ;  /* 0x0000001d040a7220 */ /* 0x000fc80000400000 */
[----:B------:R-:W-:-:S04]  /*0e20*/  FFMA R10, R5, R22, R10 ;  /* 0x00000016050a7223 */ /* 0x000fc8000000000a */
[C---:B------:R-:W-:Y:S01]  /*0e30*/  FFMA R10, R4.reuse, R18, R10 ;  /* 0x00000012040a7223 */ /* 0x040fe2000000000a */
[----:B------:R3:W-:Y:S01]  /*0e40*/  STG.E desc[UR10][R14.64+0x10], R24 ;  /* 0x000010180e007986 */ /* 0x0007e2000c10190a */
[----:B------:R-:W-:-:S04]  /*0e50*/  FMUL R18, R4, R21 ;  /* 0x0000001504127220 */ /* 0x000fc80000400000 */
[----:B------:R-:W-:-:S04]  /*0e60*/  FFMA R18, R5, R29, R18 ;  /* 0x0000001d05127223 */ /* 0x000fc80000000012 */
[C---:B------:R-:W-:Y:S01]  /*0e70*/  FFMA R22, R4.reuse, R22, R18 ;  /* 0x0000001604167223 */ /* 0x040fe20000000012 */
[----:B------:R4:W-:Y:S01]  /*0e80*/  STG.E desc[UR10][R14.64+0x18], R26 ;  /* 0x0000181a0e007986 */ /* 0x0009e2000c10190a */
[C---:B--2---:R-:W-:Y:S01]  /*0e90*/  FMUL R18, R4.reuse, R11 ;  /* 0x0000000b04127220 */ /* 0x044fe20000400000 */
[----:B---3--:R-:W-:-:S04]  /*0ea0*/  FMUL R24, R4, R23 ;  /* 0x0000001704187220 */ /* 0x008fc80000400000 */
[C---:B------:R-:W-:Y:S01]  /*0eb0*/  FFMA R24, R5.reuse, R11, R24 ;  /* 0x0000000b05187223 */ /* 0x040fe20000000018 */
[----:B------:R-:W-:-:S03]  /*0ec0*/  FFMA R18, R5, R21, R18 ;  /* 0x0000001505127223 */ /* 0x000fc60000000012 */
[C---:B------:R-:W-:Y:S01]  /*0ed0*/  FFMA R24, R4.reuse, R21, R24 ;  /* 0x0000001504187223 */ /* 0x040fe20000000018 */
[----:B----4-:R-:W-:Y:S01]  /*0ee0*/  FMUL R26, R4, R25 ;  /* 0x00000019041a7220 */ /* 0x010fe20000400000 */
[----:B------:R-:W2:Y:S03]  /*0ef0*/  LDG.E.CONSTANT R21, desc[UR10][R16.64+0x38] ;  /* 0x0000380a10157981 */ /* 0x000ea6000c1e9900 */
[----:B------:R-:W-:-:S04]  /*0f00*/  FFMA R26, R5, R23, R26 ;  /* 0x00000017051a7223 */ /* 0x000fc8000000001a */
[----:B------:R-:W-:Y:S02]  /*0f10*/  FFMA R26, R4, R11, R26 ;  /* 0x0000000b041a7223 */ /* 0x000fe4000000001a */
[----:B------:R0:W3:Y:S01]  /*0f20*/  LDG.E.CONSTANT R11, desc[UR10][R16.64+0x3c] ;  /* 0x00003c0a100b7981 */ /* 0x0000e2000c1e9900 */
[-C--:B------:R-:W-:Y:S01]  /*0f30*/  FFMA R27, R6, R20.reuse, R27 ;  /* 0x00000014061b7223 */ /* 0x080fe2000000001b */
[----:B------:R-:W-:Y:S01]  /*0f40*/  FFMA R10, R7, R20, R10 ;  /* 0x00000014070a7223 */ /* 0x000fe2000000000a */
[----:B------:R-:W-:-:S03]  /*0f50*/  FFMA R18, R4, R29, R18 ;  /* 0x0000001d04127223 */ /* 0x000fc60000000012 */
[-C--:B------:R-:W-:Y:S01]  /*0f60*/  FFMA R29, R6, R27.reuse, R10 ;  /* 0x0000001b061d7223 */ /* 0x080fe2000000000a */
[----:B------:R-:W-:-:S03]  /*0f70*/  FFMA R22, R7, R27, R22 ;  /* 0x0000001b07167223 */ /* 0x000fc60000000016 */
[-C--:B------:R-:W-:Y:S01]  /*0f80*/  FFMA R18, R7, R29.reuse, R18 ;  /* 0x0000001d07127223 */ /* 0x080fe20000000012 */
[----:B------:R-:W-:-:S04]  /*0f90*/  FFMA R22, R6, R29, R22 ;  /* 0x0000001d06167223 */ /* 0x000fc80000000016 */
[----:B0-----:R-:W-:Y:S01]  /*0fa0*/  FFMA R17, R7, R22, R24 ;  /* 0x0000001607117223 */ /* 0x001fe20000000018 */
[----:B------:R-:W-:Y:S01]  /*0fb0*/  ULEA.HI UR8, UR7, 0x1, URZ, 0x1f ;  /* 0x0000000107087891 */ /* 0x000fe2000f8ff8ff */
[----:B------:R-:W-:Y:S01]  /*0fc0*/  STG.E desc[UR10][R14.64+0x14], R28 ;  /* 0x0000141c0e007986 */ /* 0x000fe2000c10190a */
[----:B------:R-:W-:Y:S02]  /*0fd0*/  IADD3 R8, PT, PT, R8, 0x8, RZ ;  /* 0x0000000808087810 */ /* 0x000fe40007ffe0ff */
[----:B------:R-:W-:Y:S01]  /*0fe0*/  ULOP3.LUT UR8, UR8, 0xfffffff8, URZ, 0xc0, !UPT ;  /* 0xfffffff808087892 */ /* 0x000fe2000f8ec0ff */
[----:B------:R-:W-:Y:S04]  /*0ff0*/  STG.E desc[UR10][R14.64+0x20], R27 ;  /* 0x0000201b0e007986 */ /* 0x000fe8000c10190a */
[----:B------:R-:W-:Y:S04]  /*1000*/  STG.E desc[UR10][R14.64+0x24], R29 ;  /* 0x0000241d0e007986 */ /* 0x000fe8000c10190a */
[----:B------:R-:W-:Y:S01]  /*1010*/  STG.E desc[UR10][R14.64+0x28], R22 ;  /* 0x000028160e007986 */ /* 0x000fe2000c10190a */
[----:B------:R-:W-:-:S03]  /*1020*/  ISETP.NE.AND P0, PT, R8, UR8, PT ;  /* 0x0000000808007c0c */ /* 0x000fc6000bf05270 */
[----:B------:R0:W-:Y:S02]  /*1030*/  STG.E desc[UR10][R14.64+0x1c], R20 ;  /* 0x00001c140e007986 */ /* 0x0001e4000c10190a */
[----:B0-----:R-:W-:Y:S01]  /*1040*/  MOV R20, R19 ;  /* 0x0000001300147202 */ /* 0x001fe20000000f00 */
[----:B--2---:R-:W-:-:S04]  /*1050*/  FMUL R10, R4, R21 ;  /* 0x00000015040a7220 */ /* 0x004fc80000400000 */
[----:B------:R-:W-:-:S04]  /*1060*/  FFMA R10, R5, R25, R10 ;  /* 0x00000019050a7223 */ /* 0x000fc8000000000a */
[C---:B------:R-:W-:Y:S01]  /*1070*/  FFMA R10, R4.reuse, R23, R10 ;  /* 0x00000017040a7223 */ /* 0x040fe2000000000a */
[----:B---3--:R-:W-:Y:S01]  /*1080*/  FMUL R16, R4, R11 ;  /* 0x0000000b04107220 */ /* 0x008fe20000400000 */
[----:B------:R-:W-:-:S03]  /*1090*/  FFMA R23, R6, R22, R18 ;  /* 0x0000001606177223 */ /* 0x000fc60000000012 */
[----:B------:R-:W-:Y:S01]  /*10a0*/  FFMA R16, R5, R21, R16 ;  /* 0x0000001505107223 */ /* 0x000fe20000000010 */
[-C--:B------:R-:W-:Y:S01]  /*10b0*/  FFMA R17, R6, R23.reuse, R17 ;  /* 0x0000001706117223 */ /* 0x080fe20000000011 */
[C---:B------:R-:W-:Y:S02]  /*10c0*/  FFMA R26, R7.reuse, R23, R26 ;  /* 0x00000017071a7223 */ /* 0x040fe4000000001a */
[----:B------:R-:W-:Y:S01]  /*10d0*/  FFMA R16, R4, R25, R16 ;  /* 0x0000001904107223 */ /* 0x000fe20000000010 */
[-C--:B------:R-:W-:Y:S01]  /*10e0*/  FFMA R10, R7, R17.reuse, R10 ;  /* 0x00000011070a7223 */ /* 0x080fe2000000000a */
[----:B------:R-:W-:-:S04]  /*10f0*/  FFMA R25, R6, R17, R26 ;  /* 0x0000001106197223 */ /* 0x000fc8000000001a */
[-C--:B------:R-:W-:Y:S01]  /*1100*/  FFMA R18, R6, R25.reuse, R10 ;  /* 0x0000001906127223 */ /* 0x080fe2000000000a */
[----:B------:R-:W-:-:S04]  /*1110*/  FFMA R16, R7, R25, R16 ;  /* 0x0000001907107223 */ /* 0x000fc80000000010 */
[----:B------:R-:W-:Y:S01]  /*1120*/  FFMA R10, R6, R18, R16 ;  /* 0x00000012060a7223 */ /* 0x000fe20000000010 */
[----:B------:R1:W-:Y:S04]  /*1130*/  STG.E desc[UR10][R14.64+0x2c], R23 ;  /* 0x00002c170e007986 */ /* 0x0003e8000c10190a */
[----:B------:R1:W-:Y:S04]  /*1140*/  STG.E desc[UR10][R14.64+0x30], R17 ;  /* 0x000030110e007986 */ /* 0x0003e8000c10190a */
[----:B------:R1:W-:Y:S04]  /*1150*/  STG.E desc[UR10][R14.64+0x34], R25 ;  /* 0x000034190e007986 */ /* 0x0003e8000c10190a */
[----:B------:R1:W-:Y:S04]  /*1160*/  STG.E desc[UR10][R14.64+0x38], R18 ;  /* 0x000038120e007986 */ /* 0x0003e8000c10190a */
[----:B------:R1:W-:Y:S01]  /*1170*/  STG.E desc[UR10][R14.64+0x3c], R10 ;  /* 0x00003c0a0e007986 */ /* 0x0003e2000c10190a */
[----:B------:R-:W-:-:S04]  /*1180*/  IADD3 R16, PT, PT, R19, 0x10, RZ ;  /* 0x0000001013107810 */ /* 0x000fc80007ffe0ff */
[----:B------:R-:W-:Y:S01]  /*1190*/  MOV R19, R16 ;  /* 0x0000001000137202 */ /* 0x000fe20000000f00 */
[----:B------:R-:W-:Y:S06]  /*11a0*/  @P0 BRA `(.L_x_63) ;  /* 0xfffffff800140947 */ /* 0x000fec000383ffff */
[----:B------:R-:W-:Y:S02]  /*11b0*/  IADD3 R19, PT, PT, R20, 0x11, RZ ;  /* 0x0000001114137810 */ /* 0x000fe40007ffe0ff */
[----:B------:R-:W-:-:S07]  /*11c0*/  MOV R8, R16 ;  /* 0x0000001000087202 */ /* 0x000fce0000000f00 */
.L_x_62:
[----:B------:R-:W-:-:S04]  /*11d0*/  ULEA.HI UR15, UR7, 0x1, URZ, 0x1f ;  /* 0x00000001070f7891 */ /* 0x000fc8000f8ff8ff */
[----:B------:R-:W-:-:S09]  /*11e0*/  ULOP3.LUT UP0, UR8, UR15, 0x7, URZ, 0xc0, !UPT ;  /* 0x000000070f087892 */ /* 0x000fd2000f80c0ff */
[----:B------:R-:W-:Y:S05]  /*11f0*/  BRA.U !UP0, `(.L_x_64) ;  /* 0x00000009080c7547 */ /* 0x000fea000b800000 */
[----:B------:R-:W-:Y:S02]  /*1200*/  UIADD3 UR8, UPT, UPT, UR8, -0x1, URZ ;  /* 0xffffffff08087890 */ /* 0x000fe4000fffe0ff */
[----:B------:R-:W-:Y:S02]  /*1210*/  ULOP3.LUT UP1, URZ, UR15, 0x3, URZ, 0xc0, !UPT ;  /* 0x000000030fff7892 */ /* 0x000fe4000f82c0ff */
[----:B------:R-:W-:-:S09]  /*1220*/  UISETP.GE.U32.AND UP0, UPT, UR8, 0x3, UPT ;  /* 0x000000030800788c */ /* 0x000fd2000bf06070 */
[----:B------:R-:W-:Y:S05]  /*1230*/  BRA.U !UP0, `(.L_x_65) ;  /* 0x0000000508007547 */ /* 0x000fea000b800000 */
[----:B01----:R-:W0:Y:S02]  /*1240*/  LDC.64 R14, c[0x0][0x380] ;  /* 0x0000e000ff0e7b82 */ /* 0x003e240000000a00 */
[----:B0-----:R-:W-:-:S04]  /*1250*/  IMAD.WIDE R16, R8, 0x4, R14 ;  /* 0x0000000408107825 */ /* 0x001fc800078e020e */
[----:B------:R-:W-:Y:S01]  /*1260*/  IMAD.WIDE R14, R19, 0x4, R14 ;  /* 0x00000004130e7825 */ /* 0x000fe200078e020e */
[----:B------:R-:W2:Y:S04]  /*1270*/  LDG.E.CONSTANT R25, desc[UR10][R16.64] ;  /* 0x0000000a10197981 */ /* 0x000ea8000c1e9900 */
[----:B------:R-:W3:Y:S04]  /*1280*/  LDG.E.CONSTANT R22, desc[UR10][R16.64+0x8] ;  /* 0x0000080a10167981 */ /* 0x000ee8000c1e9900 */
[----:B------:R-:W4:Y:S04]  /*1290*/  LDG.E.CONSTANT R15, desc[UR10][R14.64] ;  /* 0x0000000a0e0f7981 */ /* 0x000f28000c1e9900 */
[----:B------:R-:W3:Y:S04]  /*12a0*/  LDG.E.CONSTANT R29, desc[UR10][R16.64+0xc] ;  /* 0x00000c0a101d7981 */ /* 0x000ee8000c1e9900 */
[----:B------:R-:W3:Y:S04]  /*12b0*/  LDG.E.CONSTANT R27, desc[UR10][R16.64+0x10] ;  /* 0x0000100a101b7981 */ /* 0x000ee8000c1e9900 */
[----:B------:R-:W3:Y:S01]  /*12c0*/  LDG.E.CONSTANT R23, desc[UR10][R16.64+0x14] ;  /* 0x0000140a10177981 */ /* 0x000ee2000c1e9900 */
[----:B--2--5:R-:W-:-:S04]  /*12d0*/  FMUL R20, R4, R25 ;  /* 0x0000001904147220 */ /* 0x024fc80000400000 */
[----:B------:R-:W-:Y:S01]  /*12e0*/  FFMA R20, R5, R11, R20 ;  /* 0x0000000b05147223 */ /* 0x000fe20000000014 */
[----:B----4-:R-:W-:-:S03]  /*12f0*/  FMUL R24, R4, R15 ;  /* 0x0000000f04187220 */ /* 0x010fc60000400000 */
[----:B------:R-:W-:Y:S02]  /*1300*/  FFMA R20, R4, R21, R20 ;  /* 0x0000001504147223 */ /* 0x000fe40000000014 */
[----:B------:R-:W2:Y:S01]  /*1310*/  LDG.E.CONSTANT R21, desc[UR10][R16.64+0x18] ;  /* 0x0000180a10157981 */ /* 0x000ea2000c1e9900 */
[----:B------:R-:W-:-:S04]  /*1320*/  FFMA R24, R5, R25, R24 ;  /* 0x0000001905187223 */ /* 0x000fc80000000018 */
[C---:B------:R-:W-:Y:S02]  /*1330*/  FFMA R14, R4.reuse, R11, R24 ;  /* 0x0000000b040e7223 */ /* 0x040fe40000000018 */
[----:B------:R0:W4:Y:S01]  /*1340*/  LDG.E.CONSTANT R11, desc[UR10][R16.64+0x1c] ;  /* 0x00001c0a100b7981 */ /* 0x000122000c1e9900 */
[C---:B------:R-:W-:Y:S01]  /*1350*/  FFMA R20, R7.reuse, R18, R20 ;  /* 0x0000001207147223 */ /* 0x040fe20000000014 */
[C---:B---3--:R-:W-:Y:S01]  /*1360*/  FMUL R18, R4.reuse, R22 ;  /* 0x0000001604127220 */ /* 0x048fe20000400000 */
[----:B------:R-:W-:Y:S01]  /*1370*/  FMUL R24, R4, R29 ;  /* 0x0000001d04187220 */ /* 0x000fe20000400000 */
[-C--:B------:R-:W-:Y:S01]  /*1380*/  FFMA R14, R7, R10.reuse, R14 ;  /* 0x0000000a070e7223 */ /* 0x080fe2000000000e */
[----:B------:R-:W-:Y:S01]  /*1390*/  FFMA R20, R6, R10, R20 ;  /* 0x0000000a06147223 */ /* 0x000fe20000000014 */
[C---:B------:R-:W-:Y:S01]  /*13a0*/  FFMA R18, R5.reuse, R15, R18 ;  /* 0x0000000f05127223 */ /* 0x040fe20000000012 */
[----:B------:R-:W-:Y:S01]  /*13b0*/  FFMA R10, R5, R22, R24 ;  /* 0x00000016050a7223 */ /* 0x000fe20000000018 */
[----:B------:R-:W-:-:S02]  /*13c0*/  FMUL R24, R4, R27 ;  /* 0x0000001b04187220 */ /* 0x000fc40000400000 */
[C---:B------:R-:W-:Y:S01]  /*13d0*/  FFMA R18, R4.reuse, R25, R18 ;  /* 0x0000001904127223 */ /* 0x040fe20000000012 */
[C---:B------:R-:W-:Y:S01]  /*13e0*/  FFMA R10, R4.reuse, R15, R10 ;  /* 0x0000000f040a7223 */ /* 0x040fe2000000000a */
[----:B0-----:R-:W-:Y:S01]  /*13f0*/  FFMA R17, R5, R29, R24 ;  /* 0x0000001d05117223 */ /* 0x001fe20000000018 */
[----:B------:R-:W-:Y:S01]  /*1400*/  FMUL R16, R4, R23 ;  /* 0x0000001704107220 */ /* 0x000fe20000400000 */
[-C--:B------:R-:W-:Y:S01]  /*1410*/  FFMA R25, R6, R20.reuse, R14 ;  /* 0x0000001406197223 */ /* 0x080fe2000000000e */
[----:B------:R-:W-:Y:S01]  /*1420*/  FFMA R15, R7, R20, R18 ;  /* 0x00000014070f7223 */ /* 0x000fe20000000012 */
[----:B------:R-:W-:Y:S01]  /*1430*/  FFMA R14, R4, R22, R17 ;  /* 0x00000016040e7223 */ /* 0x000fe20000000011 */
[----:B------:R-:W-:Y:S02]  /*1440*/  FFMA R17, R5, R27, R16 ;  /* 0x0000001b05117223 */ /* 0x000fe40000000010 */
[-C--:B------:R-:W-:Y:S01]  /*1450*/  FFMA R22, R6, R25.reuse, R15 ;  /* 0x0000001906167223 */ /* 0x080fe2000000000f */
[----:B------:R-:W-:Y:S01]  /*1460*/  FFMA R15, R7, R25, R10 ;  /* 0x00000019070f7223 */ /* 0x000fe2000000000a */
[----:B------:R-:W-:-:S02]  /*1470*/  FFMA R10, R4, R29, R17 ;  /* 0x0000001d040a7223 */ /* 0x000fc40000000011 */
[-C--:B------:R-:W-:Y:S01]  /*1480*/  FFMA R17, R7, R22.reuse, R14 ;  /* 0x0000001607117223 */ /* 0x080fe2000000000e */
[----:B------:R-:W-:Y:S01]  /*1490*/  FFMA R29, R6, R22, R15 ;  /* 0x00000016061d7223 */ /* 0x000fe2000000000f */
[----:B------:R-:W-:-:S05]  /*14a0*/  IMAD.WIDE R14, R8, 0x4, R12 ;  /* 0x00000004080e7825 */ /* 0x000fca00078e020c */
[----:B------:R0:W-:Y:S02]  /*14b0*/  STG.E desc[UR10][R14.64], R20 ;  /* 0x000000140e007986 */ /* 0x0001e4000c10190a */
[----:B0-----:R-:W-:Y:S01]  /*14c0*/  IADD3 R20, PT, PT, R8, 0x8, RZ ;  /* 0x0000000808147810 */ /* 0x001fe20007ffe0ff */
[----:B--2---:R-:W-:-:S04]  /*14d0*/  FMUL R16, R4, R21 ;  /* 0x0000001504107220 */ /* 0x004fc80000400000 */
[----:B------:R-:W-:Y:S01]  /*14e0*/  FFMA R16, R5, R23, R16 ;  /* 0x0000001705107223 */ /* 0x000fe20000000010 */
[----:B----4-:R-:W-:-:S03]  /*14f0*/  FMUL R18, R4, R11 ;  /* 0x0000000b04127220 */ /* 0x010fc60000400000 */
[----:B------:R-:W-:Y:S01]  /*1500*/  FFMA R16, R4, R27, R16 ;  /* 0x0000001b04107223 */ /* 0x000fe20000000010 */
[CC--:B------:R-:W-:Y:S01]  /*1510*/  FFMA R27, R6.reuse, R29.reuse, R17 ;  /* 0x0000001d061b7223 */ /* 0x0c0fe20000000011 */
[----:B------:R-:W-:Y:S01]  /*1520*/  FFMA R17, R7, R29, R10 ;  /* 0x0000001d07117223 */ /* 0x000fe2000000000a */
[----:B------:R-:W-:Y:S02]  /*1530*/  FFMA R10, R5, R21, R18 ;  /* 0x00000015050a7223 */ /* 0x000fe40000000012 */
[-C--:B------:R-:W-:Y:S01]  /*1540*/  FFMA R18, R7, R27.reuse, R16 ;  /* 0x0000001b07127223 */ /* 0x080fe20000000010 */
[----:B------:R-:W-:Y:S01]  /*1550*/  FFMA R24, R6, R27, R17 ;  /* 0x0000001b06187223 */ /* 0x000fe20000000011 */
[----:B------:R-:W-:Y:S01]  /*1560*/  FFMA R10, R4, R23, R10 ;  /* 0x00000017040a7223 */ /* 0x000fe2000000000a */
[----:B------:R-:W-:-:S04]  /*1570*/  IMAD.WIDE R16, R19, 0x4, R12 ;  /* 0x0000000413107825 */ /* 0x000fc800078e020c */
[-C--:B------:R-:W-:Y:S01]  /*1580*/  FFMA R18, R6, R24.reuse, R18 ;  /* 0x0000001806127223 */ /* 0x080fe20000000012 */
[----:B------:R-:W-:-:S04]  /*1590*/  FFMA R19, R7, R24, R10 ;  /* 0x0000001807137223 */ /* 0x000fc8000000000a */
[----:B------:R-:W-:Y:S01]  /*15a0*/  FFMA R10, R6, R18, R19 ;  /* 0x00000012060a7223 */ /* 0x000fe20000000013 */
[----:B------:R2:W-:Y:S04]  /*15b0*/  STG.E desc[UR10][R16.64], R25 ;  /* 0x0000001910007986 */ /* 0x0005e8000c10190a */
[----:B------:R2:W-:Y:S04]  /*15c0*/  STG.E desc[UR10][R14.64+0x8], R22 ;  /* 0x000008160e007986 */ /* 0x0005e8000c10190a */
[----:B------:R2:W-:Y:S04]  /*15d0*/  STG.E desc[UR10][R14.64+0xc], R29 ;  /* 0x00000c1d0e007986 */ /* 0x0005e8000c10190a */
[----:B------:R2:W-:Y:S04]  /*15e0*/  STG.E desc[UR10][R14.64+0x10], R27 ;  /* 0x0000101b0e007986 */ /* 0x0005e8000c10190a */
[----:B------:R2:W-:Y:S04]  /*15f0*/  STG.E desc[UR10][R14.64+0x14], R24 ;  /* 0x000014180e007986 */ /* 0x0005e8000c10190a */
[----:B------:R2:W-:Y:S04]  /*1600*/  STG.E desc[UR10][R14.64+0x18], R18 ;  /* 0x000018120e007986 */ /* 0x0005e8000c10190a */
[----:B------:R2:W-:Y:S01]  /*1610*/  STG.E desc[UR10][R14.64+0x1c], R10 ;  /* 0x00001c0a0e007986 */ /* 0x0005e2000c10190a */
[----:B------:R-:W-:-:S02]  /*1620*/  IADD3 R19, PT, PT, R8, 0x9, RZ ;  /* 0x0000000908137810 */ /* 0x000fc40007ffe0ff */
[----:B------:R-:W-:-:S07]  /*1630*/  MOV R8, R20 ;  /* 0x0000001400087202 */ /* 0x000fce0000000f00 */
.L_x_65:
[----:B------:R-:W-:Y:S05]  /*1640*/  BRA.U !UP1, `(.L_x_64) ;  /* 0x0000000109f87547 */ /* 0x000fea000b800000 */
[----:B------:R-:W-:Y:S02]  /*1650*/  ULOP3.LUT UP1, URZ, UR7, 0x6, URZ, 0xc0, !UPT ;  /* 0x0000000607ff7892 */ /* 0x000fe4000f82c0ff */
[----:B------:R-:W-:-:S07]  /*1660*/  ULOP3.LUT UP0, URZ, UR7, 0x2, URZ, 0xc0, !UPT ;  /* 0x0000000207ff7892 */ /* 0x000fce000f80c0ff */
[----:B------:R-:W-:Y:S05]  /*1670*/  BRA.U !UP1, `(.L_x_66) ;  /* 0x0000000109907547 */ /* 0x000fea000b800000 */
[----:B-12---:R-:W0:Y:S02]  /*1680*/  LDC.64 R16, c[0x0][0x380] ;  /* 0x0000e000ff107b82 */ /* 0x006e240000000a00 */
[----:B0-----:R-:W-:-:S04]  /*1690*/  IMAD.WIDE R14, R8, 0x4, R16 ;  /* 0x00000004080e7825 */ /* 0x001fc800078e0210 */
[----:B------:R-:W-:Y:S01]  /*16a0*/  IMAD.WIDE R16, R19, 0x4, R16 ;  /* 0x0000000413107825 */ /* 0x000fe200078e0210 */
[----:B------:R-:W2:Y:S05]  /*16b0*/  LDG.E.CONSTANT R23, desc[UR10][R14.64] ;  /* 0x0000000a0e177981 */ /* 0x000eaa000c1e9900 */
[----:B------:R-:W3:Y:S01]  /*16c0*/  LDG.E.CONSTANT R17, desc[UR10][R16.64] ;  /* 0x0000000a10117981 */ /* 0x000ee2000c1e9900 */
[----:B--2--5:R-:W-:-:S04]  /*16d0*/  FMUL R20, R4, R23 ;  /* 0x0000001704147220 */ /* 0x024fc80000400000 */
[----:B------:R-:W-:Y:S01]  /*16e0*/  FFMA R25, R5, R11, R20 ;  /* 0x0000000b05197223 */ /* 0x000fe20000000014 */
[----:B---3--:R-:W-:-:S03]  /*16f0*/  FMUL R22, R4, R17 ;  /* 0x0000001104167220 */ /* 0x008fc60000400000 */
[C---:B------:R-:W-:Y:S01]  /*1700*/  FFMA R20, R4.reuse, R21, R25 ;  /* 0x0000001504147223 */ /* 0x040fe20000000019 */
[----:B------:R-:W-:Y:S01]  /*1710*/  FFMA R22, R5, R23, R22 ;  /* 0x0000001705167223 */ /* 0x000fe20000000016 */
[----:B------:R-:W2:Y:S03]  /*1720*/  LDG.E.CONSTANT R21, desc[UR10][R14.64+0x8] ;  /* 0x0000080a0e157981 */ /* 0x000ea6000c1e9900 */
[----:B------:R-:W-:Y:S02]  /*1730*/  FFMA R27, R4, R11, R22 ;  /* 0x0000000b041b7223 */ /* 0x000fe40000000016 */
[----:B------:R-:W3:Y:S01]  /*1740*/  LDG.E.CONSTANT R11, desc[UR10][R14.64+0xc] ;  /* 0x00000c0a0e0b7981 */ /* 0x000ee2000c1e9900 */
[C---:B------:R-:W-:Y:S01]  /*1750*/  FFMA R25, R7.reuse, R18, R20 ;  /* 0x0000001207197223 */ /* 0x040fe20000000014 */
[----:B------:R-:W-:Y:S01]  /*1760*/  FFMA R16, R7, R10, R27 ;  /* 0x0000000a07107223 */ /* 0x000fe2000000001b */
[----:B------:R-:W-:-:S02]  /*1770*/  IADD3 R20, PT, PT, R8, 0x4, RZ ;  /* 0x0000000408147810 */ /* 0x000fc40007ffe0ff */
[----:B------:R-:W-:Y:S01]  /*1780*/  FFMA R25, R6, R10, R25 ;  /* 0x0000000a06197223 */ /* 0x000fe20000000019 */
[----:B--2---:R-:W-:-:S04]  /*1790*/  FMUL R22, R4, R21 ;  /* 0x0000001504167220 */ /* 0x004fc80000400000 */
[----:B------:R-:W-:Y:S01]  /*17a0*/  FFMA R29, R5, R17, R22 ;  /* 0x00000011051d7223 */ /* 0x000fe20000000016 */
[----:B---3--:R-:W-:-:S03]  /*17b0*/  FMUL R18, R4, R11 ;  /* 0x0000000b04127220 */ /* 0x008fc60000400000 */
[----:B------:R-:W-:Y:S01]  /*17c0*/  FFMA R10, R4, R23, R29 ;  /* 0x00000017040a7223 */ /* 0x000fe2000000001d */
[----:B------:R-:W-:Y:S01]  /*17d0*/  FFMA R18, R5, R21, R18 ;  /* 0x0000001505127223 */ /* 0x000fe20000000012 */
[-C--:B------:R-:W-:Y:S02]  /*17e0*/  FFMA R23, R6, R25.reuse, R16 ;  /* 0x0000001906177223 */ /* 0x080fe40000000010 */
[----:B------:R-:W-:Y:S01]  /*17f0*/  FFMA R15, R7, R25, R10 ;  /* 0x00000019070f7223 */ /* 0x000fe2000000000a */
[----:B------:R-:W-:Y:S01]  /*1800*/  FFMA R18, R4, R17, R18 ;  /* 0x0000001104127223 */ /* 0x000fe20000000012 */
[----:B------:R-:W-:Y:S01]  /*1810*/  IMAD.WIDE R16, R19, 0x4, R12 ;  /* 0x0000000413107825 */ /* 0x000fe200078e020c */
[----:B------:R-:W-:-:S03]  /*1820*/  IADD3 R19, PT, PT, R8, 0x5, RZ ;  /* 0x0000000508137810 */ /* 0x000fc60007ffe0ff */
[-C--:B------:R-:W-:Y:S01]  /*1830*/  FFMA R27, R7, R23.reuse, R18 ;  /* 0x00000017071b7223 */ /* 0x080fe20000000012 */
[----:B------:R-:W-:Y:S01]  /*1840*/  FFMA R18, R6, R23, R15 ;  /* 0x0000001706127223 */ /* 0x000fe2000000000f */
[----:B------:R-:W-:Y:S01]  /*1850*/  IMAD.WIDE R14, R8, 0x4, R12 ;  /* 0x00000004080e7825 */ /* 0x000fe200078e020c */
[----:B------:R-:W-:-:S03]  /*1860*/  MOV R8, R20 ;  /* 0x0000001400087202 */ /* 0x000fc60000000f00 */
[----:B------:R-:W-:Y:S01]  /*1870*/  FFMA R10, R6, R18, R27 ;  /* 0x00000012060a7223 */ /* 0x000fe2000000001b */
[----:B------:R3:W-:Y:S04]  /*1880*/  STG.E desc[UR10][R14.64], R25 ;  /* 0x000000190e007986 */ /* 0x0007e8000c10190a */
[----:B------:R3:W-:Y:S04]  /*1890*/  STG.E desc[UR10][R16.64], R23 ;  /* 0x0000001710007986 */ /* 0x0007e8000c10190a */
[----:B------:R3:W-:Y:S04]  /*18a0*/  STG.E desc[UR10][R14.64+0x8], R18 ;  /* 0x000008120e007986 */ /* 0x0007e8000c10190a */
[----:B------:R3:W-:Y:S02]  /*18b0*/  STG.E desc[UR10][R14.64+0xc], R10 ;  /* 0x00000c0a0e007986 */ /* 0x0007e4000c10190a */
.L_x_66:
[----:B------:R-:W-:Y:S05]  /*18c0*/  BRA.U UP0, `(.L_x_64) ;  /* 0x0000000100587547 */ /* 0x000fea000b800000 */
[----:B-123--:R-:W0:Y:S02]  /*18d0*/  LDC.64 R16, c[0x0][0x380] ;  /* 0x0000e000ff107b82 */ /* 0x00ee240000000a00 */
[----:B0-----:R-:W-:-:S04]  /*18e0*/  IMAD.WIDE R14, R8, 0x4, R16 ;  /* 0x00000004080e7825 */ /* 0x001fc800078e0210 */
[C---:B------:R-:W-:Y:S01]  /*18f0*/  IMAD.WIDE R16, R19.reuse, 0x4, R16 ;  /* 0x0000000413107825 */ /* 0x040fe200078e0210 */
[----:B------:R0:W2:Y:S04]  /*1900*/  LDG.E.CONSTANT R20, desc[UR10][R14.64] ;  /* 0x0000000a0e147981 */ /* 0x0000a8000c1e9900 */
[----:B------:R1:W3:Y:S01]  /*1910*/  LDG.E.CONSTANT R23, desc[UR10][R16.64] ;  /* 0x0000000a10177981 */ /* 0x0002e2000c1e9900 */
[----:B0-----:R-:W-:-:S04]  /*1920*/  IMAD.WIDE R14, R19, 0x4, R12 ;  /* 0x00000004130e7825 */ /* 0x001fc800078e020c */
[C---:B-1----:R-:W-:Y:S01]  /*1930*/  IMAD.WIDE R16, R8.reuse, 0x4, R12 ;  /* 0x0000000408107825 */ /* 0x042fe200078e020c */
[----:B------:R-:W-:-:S03]  /*1940*/  IADD3 R8, PT, PT, R8, 0x2, RZ ;  /* 0x0000000208087810 */ /* 0x000fc60007ffe0ff */
[C---:B--2--5:R-:W-:Y:S01]  /*1950*/  FMUL R22, R4.reuse, R20 ;  /* 0x0000001404167220 */ /* 0x064fe20000400000 */
[----:B---3--:R-:W-:-:S03]  /*1960*/  FMUL R25, R4, R23 ;  /* 0x0000001704197220 */ /* 0x008fc60000400000 */
[C---:B------:R-:W-:Y:S01]  /*1970*/  FFMA R27, R5.reuse, R11, R22 ;  /* 0x0000000b051b7223 */ /* 0x040fe20000000016 */
[----:B------:R-:W-:-:S03]  /*1980*/  FFMA R25, R5, R20, R25 ;  /* 0x0000001405197223 */ /* 0x000fc60000000019 */
[C---:B------:R-:W-:Y:S01]  /*1990*/  FFMA R22, R4.reuse, R21, R27 ;  /* 0x0000001504167223 */ /* 0x040fe2000000001b */
[----:B------:R-:W-:Y:S01]  /*19a0*/  MOV R21, R20 ;  /* 0x0000001400157202 */ /* 0x000fe20000000f00 */
[----:B------:R-:W-:Y:S02]  /*19b0*/  FFMA R25, R4, R11, R25 ;  /* 0x0000000b04197223 */ /* 0x000fe40000000019 */
[C---:B------:R-:W-:Y:S02]  /*19c0*/  FFMA R11, R7.reuse, R18, R22 ;  /* 0x00000012070b7223 */ /* 0x040fe40000000016 */
[-C--:B------:R-:W-:Y:S02]  /*19d0*/  FFMA R25, R7, R10.reuse, R25 ;  /* 0x0000000a07197223 */ /* 0x080fe40000000019 */
[----:B------:R-:W-:Y:S01]  /*19e0*/  FFMA R18, R6, R10, R11 ;  /* 0x0000000a06127223 */ /* 0x000fe2000000000b */
[----:B------:R-:W-:-:S03]  /*19f0*/  MOV R11, R23 ;  /* 0x00000017000b7202 */ /* 0x000fc60000000f00 */
[----:B------:R-:W-:Y:S01]  /*1a00*/  FFMA R10, R6, R18, R25 ;  /* 0x00000012060a7223 */ /* 0x000fe20000000019 */
[----:B------:R4:W-:Y:S04]  /*1a10*/  STG.E desc[UR10][R16.64], R18 ;  /* 0x0000001210007986 */ /* 0x0009e8000c10190a */
[----:B------:R4:W-:Y:S02]  /*1a20*/  STG.E desc[UR10][R14.64], R10 ;  /* 0x0000000a0e007986 */ /* 0x0009e4000c10190a */
.L_x_64:
[----:B------:R-:W-:-:S13]  /*1a30*/  ISETP.GE.AND P0, PT, R8, R9, PT ;  /* 0x000000090800720c */ /* 0x000fda0003f06270 */
[----:B------:R-:W-:Y:S05]  /*1a40*/  @P0 BRA `(.L_x_67) ;  /* 0x0000001000000947 */ /* 0x000fea0003800000 */
[CC--:B01234-:R-:W-:Y:S02]  /*1a50*/  IADD3 R14, PT, PT, R8.reuse, -R9.reuse, RZ ;  /* 0x80000009080e7210 */ /* 0x0dffe40007ffe0ff */
[----:B------:R-:W-:Y:S02]  /*1a60*/  IADD3 R9, PT, PT, -R8, R9, RZ ;  /* 0x0000000908097210 */ /* 0x000fe40007ffe1ff */
[----:B------:R-:W-:-:S13]  /*1a70*/  ISETP.GT.U32.AND P0, PT, R14, -0x10, PT ;  /* 0xfffffff00e00780c */ /* 0x000fda0003f04070 */
[----:B------:R-:W-:Y:S05]  /*1a80*/  @P0 BRA `(.L_x_68) ;  /* 0x0000000400e40947 */ /* 0x000fea0003800000 */
[----:B------:R-:W0:Y:S01]  /*1a90*/  LDC.64 R14, c[0x0][0x380] ;  /* 0x0000e000ff0e7b82 */ /* 0x000e220000000a00 */
[----:B------:R-:W-:-:S07]  /*1aa0*/  HFMA2 R19, -RZ, RZ, 0, 0 ;  /* 0x00000000ff137431 */ /* 0x000fce00000001ff */
.L_x_69:
[----:B0-----:R-:W-:-:S05]  /*1ab0*/  IMAD.WIDE R22, R8, 0x4, R14 ;  /* 0x0000000408167825 */ /* 0x001fca00078e020e */
[----:B------:R-:W2:Y:S04]  /*1ac0*/  LDG.E.CONSTANT R16, desc[UR10][R22.64] ;  /* 0x0000000a16107981 */ /* 0x000ea8000c1e9900 */
[----:B------:R-:W3:Y:S04]  /*1ad0*/  LDG.E.CONSTANT R17, desc[UR10][R22.64+0x8] ;  /* 0x0000080a16117981 */ /* 0x000ee8000c1e9900 */
[----:B------:R-:W4:Y:S04]  /*1ae0*/  LDG.E.CONSTANT R29, desc[UR10][R22.64+0x4] ;  /* 0x0000040a161d7981 */ /* 0x000f28000c1e9900 */
[----:B------:R-:W4:Y:S04]  /*1af0*/  LDG.E.CONSTANT R27, desc[UR10][R22.64+0xc] ;  /* 0x00000c0a161b7981 */ /* 0x000f28000c1e9900 */
[----:B------:R-:W4:Y:S01]  /*1b00*/  LDG.E.CONSTANT R25, desc[UR10][R22.64+0x10] ;  /* 0x0000100a16197981 */ /* 0x000f22000c1e9900 */
[----:B--2--5:R-:W-:-:S04]  /*1b10*/  FMUL R20, R4, R16 ;  /* 0x0000001004147220 */ /* 0x024fc80000400000 */
[----:B------:R-:W-:-:S04]  /*1b20*/  FFMA R20, R5, R11, R20 ;  /* 0x0000000b05147223 */ /* 0x000fc80000000014 */
[C---:B------:R-:W-:Y:S02]  /*1b30*/  FFMA R20, R4.reuse, R21, R20 ;  /* 0x0000001504147223 */ /* 0x040fe40000000014 */
[----:B------:R-:W2:Y:S01]  /*1b40*/  LDG.E.CONSTANT R21, desc[UR10][R22.64+0x14] ;  /* 0x0000140a16157981 */ /* 0x000ea2000c1e9900 */
[C---:B---3--:R-:W-:Y:S01]  /*1b50*/  FMUL R24, R4.reuse, R17 ;  /* 0x0000001104187220 */ /* 0x048fe20000400000 */
[----:B------:R-:W-:Y:S01]  /*1b60*/  FFMA R18, R7, R18, R20 ;  /* 0x0000001207127223 */ /* 0x000fe20000000014 */
[CC--:B----4-:R-:W-:Y:S02]  /*1b70*/  FMUL R20, R4.reuse, R29.reuse ;  /* 0x0000001d04147220 */ /* 0x0d0fe40000400000 */
[C---:B------:R-:W-:Y:S02]  /*1b80*/  FFMA R24, R5.reuse, R29, R24 ;  /* 0x0000001d05187223 */ /* 0x040fe40000000018 */
[-C--:B------:R-:W-:Y:S02]  /*1b90*/  FFMA R20, R5, R16.reuse, R20 ;  /* 0x0000001005147223 */ /* 0x080fe40000000014 */
[C---:B------:R-:W-:Y:S01]  /*1ba0*/  FFMA R24, R4.reuse, R16, R24 ;  /* 0x0000001004187223 */ /* 0x040fe20000000018 */
[C---:B------:R-:W-:Y:S01]  /*1bb0*/  FMUL R16, R4.reuse, R27 ;  /* 0x0000001b04107220 */ /* 0x040fe20000400000 */
[----:B------:R-:W-:Y:S01]  /*1bc0*/  FFMA R20, R4, R11, R20 ;  /* 0x0000000b04147223 */ /* 0x000fe20000000014 */
[----:B------:R-:W-:-:S02]  /*1bd0*/  FFMA R11, R6, R10, R18 ;  /* 0x0000000a060b7223 */ /* 0x000fc40000000012 */
[----:B------:R-:W-:Y:S01]  /*1be0*/  FFMA R16, R5, R17, R16 ;  /* 0x0000001105107223 */ /* 0x000fe20000000010 */
[C---:B------:R-:W-:Y:S01]  /*1bf0*/  FFMA R10, R7.reuse, R10, R20 ;  /* 0x0000000a070a7223 */ /* 0x040fe20000000014 */
[C---:B------:R-:W-:Y:S02]  /*1c00*/  FMUL R18, R4.reuse, R25 ;  /* 0x0000001904127220 */ /* 0x040fe40000400000 */
[----:B------:R-:W-:Y:S01]  /*1c10*/  FFMA R20, R4, R29, R16 ;  /* 0x0000001d04147223 */ /* 0x000fe20000000010 */
[CC--:B------:R-:W-:Y:S01]  /*1c20*/  FFMA R26, R6.reuse, R11.reuse, R10 ;  /* 0x0000000b061a7223 */ /* 0x0c0fe2000000000a */
[----:B------:R-:W-:Y:S01]  /*1c30*/  FFMA R29, R7, R11, R24 ;  /* 0x0000000b071d7223 */ /* 0x000fe20000000018 */
[----:B------:R-:W-:Y:S01]  /*1c40*/  FFMA R18, R5, R27, R18 ;  /* 0x0000001b05127223 */ /* 0x000fe20000000012 */
[----:B------:R-:W3:Y:S02]  /*1c50*/  LDG.E.CONSTANT R10, desc[UR10][R22.64+0x18] ;  /* 0x0000180a160a7981 */ /* 0x000ee4000c1e9900 */
[-C--:B------:R-:W-:Y:S01]  /*1c60*/  FFMA R24, R6, R26.reuse, R29 ;  /* 0x0000001a06187223 */ /* 0x080fe2000000001d */
[----:B------:R-:W-:Y:S01]  /*1c70*/  FFMA R18, R4, R17, R18 ;  /* 0x0000001104127223 */ /* 0x000fe20000000012 */
[----:B------:R-:W-:-:S03]  /*1c80*/  FFMA R29, R7, R26, R20 ;  /* 0x0000001a071d7223 */ /* 0x000fc60000000014 */
[-C--:B------:R-:W-:Y:S01]  /*1c90*/  FFMA R28, R7, R24.reuse, R18 ;  /* 0x00000018071c7223 */ /* 0x080fe20000000012 */
[----:B------:R-:W-:Y:S01]  /*1ca0*/  FFMA R20, R6, R24, R29 ;  /* 0x0000001806147223 */ /* 0x000fe2000000001d */
[----:B------:R-:W4:Y:S01]  /*1cb0*/  LDG.E.CONSTANT R18, desc[UR10][R22.64+0x1c] ;  /* 0x00001c0a16127981 */ /* 0x000f22000c1e9900 */
[----:B------:R-:W-:-:S05]  /*1cc0*/  IMAD.WIDE R16, R8, 0x4, R12 ;  /* 0x0000000408107825 */ /* 0x000fca00078e020c */
[----:B------:R0:W-:Y:S04]  /*1cd0*/  STG.E desc[UR10][R16.64], R11 ;  /* 0x0000000b10007986 */ /* 0x0001e8000c10190a */
[----:B------:R1:W-:Y:S01]  /*1ce0*/  STG.E desc[UR10][R16.64+0x4], R26 ;  /* 0x0000041a10007986 */ /* 0x0003e2000c10190a */
[----:B--2---:R-:W-:-:S04]  /*1cf0*/  FMUL R29, R4, R21 ;  /* 0x00000015041d7220 */ /* 0x004fc80000400000 */
[----:B------:R-:W-:-:S04]  /*1d00*/  FFMA R29, R5, R25, R29 ;  /* 0x00000019051d7223 */ /* 0x000fc8000000001d */
[----:B0-----:R-:W-:Y:S02]  /*1d10*/  FFMA R11, R4, R27, R29 ;  /* 0x0000001b040b7223 */ /* 0x001fe4000000001d */
[----:B------:R-:W2:Y:S02]  /*1d20*/  LDG.E.CONSTANT R29, desc[UR10][R22.64+0x20] ;  /* 0x0000200a161d7981 */ /* 0x000ea4000c1e9900 */
[-C--:B-1----:R-:W-:Y:S02]  /*1d30*/  FFMA R26, R7, R20.reuse, R11 ;  /* 0x00000014071a7223 */ /* 0x082fe4000000000b */
[----:B------:R-:W2:Y:S04]  /*1d40*/  LDG.E.CONSTANT R11, desc[UR10][R22.64+0x24] ;  /* 0x0000240a160b7981 */ /* 0x000ea8000c1e9900 */
[----:B------:R3:W-:Y:S01]  /*1d50*/  STG.E desc[UR10][R16.64+0x8], R24 ;  /* 0x0000081810007986 */ /* 0x0007e2000c10190a */
[----:B------:R-:W-:Y:S01]  /*1d60*/  FFMA R27, R6, R20, R28 ;  /* 0x00000014061b7223 */ /* 0x000fe2000000001c */
[----:B---3--:R-:W-:-:S04]  /*1d70*/  FMUL R24, R4, R10 ;  /* 0x0000000a04187220 */ /* 0x008fc80000400000 */
[----:B------:R-:W-:-:S04]  /*1d80*/  FFMA R24, R5, R21, R24 ;  /* 0x0000001505187223 */ /* 0x000fc80000000018 */
[----:B------:R-:W-:Y:S01]  /*1d90*/  FFMA R24, R4, R25, R24 ;  /* 0x0000001904187223 */ /* 0x000fe20000000018 */
[----:B------:R-:W-:Y:S01]  /*1da0*/  FFMA R25, R6, R27, R26 ;  /* 0x0000001b06197223 */ /* 0x000fe2000000001a */
[----:B----4-:R-:W-:Y:S01]  /*1db0*/  FMUL R26, R4, R18 ;  /* 0x00000012041a7220 */ /* 0x010fe20000400000 */
[----:B------:R0:W-:Y:S03]  /*1dc0*/  STG.E desc[UR10][R16.64+0xc], R20 ;  /* 0x00000c1410007986 */ /* 0x0001e6000c10190a */
[----:B0-----:R-:W-:-:S04]  /*1dd0*/  FFMA R20, R5, R10, R26 ;  /* 0x0000000a05147223 */ /* 0x001fc8000000001a */
[C---:B------:R-:W-:Y:S01]  /*1de0*/  FFMA R20, R4.reuse, R21, R20 ;  /* 0x0000001504147223 */ /* 0x040fe20000000014 */
[C---:B------:R-:W-:Y:S01]  /*1df0*/  FFMA R24, R7.reuse, R27, R24 ;  /* 0x0000001b07187223 */ /* 0x040fe20000000018 */
[----:B------:R0:W-:Y:S02]  /*1e00*/  STG.E desc[UR10][R16.64+0x10], R27 ;  /* 0x0000101b10007986 */ /* 0x0001e4000c10190a */
[----:B0-----:R-:W-:Y:S02]  /*1e10*/  FFMA R27, R7, R25, R20 ;  /* 0x00000019071b7223 */ /* 0x001fe40000000014 */
[----:B------:R-:W3:Y:S04]  /*1e20*/  LDG.E.CONSTANT R20, desc[UR10][R22.64+0x2c] ;  /* 0x00002c0a16147981 */ /* 0x000ee8000c1e9900 */
[----:B------:R0:W-:Y:S01]  /*1e30*/  STG.E desc[UR10][R16.64+0x14], R25 ;  /* 0x0000141910007986 */ /* 0x0001e2000c10190a */
[----:B--2---:R-:W-:-:S04]  /*1e40*/  FMUL R21, R4, R29 ;  /* 0x0000001d04157220 */ /* 0x004fc80000400000 */
[----:B------:R-:W-:-:S04]  /*1e50*/  FFMA R21, R5, R18, R21 ;  /* 0x0000001205157223 */ /* 0x000fc80000000015 */
[----:B------:R-:W-:Y:S02]  /*1e60*/  FFMA R26, R4, R10, R21 ;  /* 0x0000000a041a7223 */ /* 0x000fe40000000015 */
[----:B------:R-:W2:Y:S01]  /*1e70*/  LDG.E.CONSTANT R21, desc[UR10][R22.64+0x28] ;  /* 0x0000280a16157981 */ /* 0x000ea2000c1e9900 */
[----:B------:R-:W-:Y:S01]  /*1e80*/  FFMA R10, R6, R25, R24 ;  /* 0x00000019060a7223 */ /* 0x000fe20000000018 */
[----:B------:R-:W-:Y:S02]  /*1e90*/  FMUL R28, R4, R11 ;  /* 0x0000000b041c7220 */ /* 0x000fe40000400000 */
[----:B0-----:R-:W4:Y:S01]  /*1ea0*/  LDG.E.CONSTANT R25, desc[UR10][R22.64+0x34] ;  /* 0x0000340a16197981 */ /* 0x001f22000c1e9900 */
[----:B------:R-:W-:Y:S01]  /*1eb0*/  FFMA R24, R6, R10, R27 ;  /* 0x0000000a06187223 */ /* 0x000fe2000000001b */
[----:B------:R-:W-:-:S04]  /*1ec0*/  FFMA R27, R5, R29, R28 ;  /* 0x0000001d051b7223 */ /* 0x000fc8000000001c */
[----:B------:R-:W-:Y:S02]  /*1ed0*/  FFMA R18, R4, R18, R27 ;  /* 0x0000001204127223 */ /* 0x000fe4000000001b */
[----:B------:R-:W4:Y:S01]  /*1ee0*/  LDG.E.CONSTANT R27, desc[UR10][R22.64+0x30] ;  /* 0x0000300a161b7981 */ /* 0x000f22000c1e9900 */
[----:B------:R-:W-:-:S03]  /*1ef0*/  FFMA R26, R7, R10, R26 ;  /* 0x0000000a071a7223 */ /* 0x000fc6000000001a */
[----:B------:R2:W-:Y:S01]  /*1f00*/  STG.E desc[UR10][R16.64+0x18], R10 ;  /* 0x0000180a10007986 */ /* 0x0005e2000c10190a */
[-C--:B------:R-:W-:Y:S01]  /*1f10*/  FFMA R26, R6, R24.reuse, R26 ;  /* 0x00000018061a7223 */ /* 0x080fe2000000001a */
[----:B------:R-:W-:Y:S02]  /*1f20*/  FFMA R18, R7, R24, R18 ;  /* 0x0000001807127223 */ /* 0x000fe40000000012 */
[----:B------:R0:W-:Y:S01]  /*1f30*/  STG.E desc[UR10][R16.64+0x1c], R24 ;  /* 0x00001c1810007986 */ /* 0x0001e2000c10190a */
[----:B--2---:R-:W-:-:S04]  /*1f40*/  FMUL R10, R4, R21 ;  /* 0x00000015040a7220 */ /* 0x004fc80000400000 */
[----:B------:R-:W-:-:S04]  /*1f50*/  FFMA R10, R5, R11, R10 ;  /* 0x0000000b050a7223 */ /* 0x000fc8000000000a */
[----:B------:R-:W-:Y:S01]  /*1f60*/  FFMA R10, R4, R29, R10 ;  /* 0x0000001d040a7223 */ /* 0x000fe2000000000a */
[----:B------:R-:W-:Y:S01]  /*1f70*/  FFMA R29, R6, R26, R18 ;  /* 0x0000001a061d7223 */ /* 0x000fe20000000012 */
[----:B---3--:R-:W-:-:S04]  /*1f80*/  FMUL R18, R4, R20 ;  /* 0x0000001404127220 */ /* 0x008fc80000400000 */
[----:B------:R-:W-:-:S04]  /*1f90*/  FFMA R18, R5, R21, R18 ;  /* 0x0000001505127223 */ /* 0x000fc80000000012 */
[C---:B------:R-:W-:Y:S01]  /*1fa0*/  FFMA R18, R4.reuse, R11, R18 ;  /* 0x0000000b04127223 */ /* 0x040fe20000000012 */
[----:B----4-:R-:W-:-:S04]  /*1fb0*/  FMUL R11, R4, R27 ;  /* 0x0000001b040b7220 */ /* 0x010fc80000400000 */
[----:B0-----:R-:W-:Y:S01]  /*1fc0*/  FFMA R24, R5, R20, R11 ;  /* 0x0000001405187223 */ /* 0x001fe2000000000b */
[----:B------:R-:W-:-:S03]  /*1fd0*/  FMUL R28, R4, R25 ;  /* 0x00000019041c7220 */ /* 0x000fc60000400000 */
[----:B------:R-:W-:Y:S02]  /*1fe0*/  FFMA R24, R4, R21, R24 ;  /* 0x0000001504187223 */ /* 0x000fe40000000018 */
[----:B------:R-:W2:Y:S01]  /*1ff0*/  LDG.E.CONSTANT R21, desc[UR10][R22.64+0x38] ;  /* 0x0000380a16157981 */ /* 0x000ea2000c1e9900 */
[----:B------:R-:W-:-:S04]  /*2000*/  FFMA R11, R5, R27, R28 ;  /* 0x0000001b050b7223 */ /* 0x000fc8000000001c */
[----:B------:R-:W-:Y:S02]  /*2010*/  FFMA R20, R4, R20, R11 ;  /* 0x0000001404147223 */ /* 0x000fe4000000000b */
[----:B------:R-:W3:Y:S01]  /*2020*/  LDG.E.CONSTANT R11, desc[UR10][R22.64+0x3c] ;  /* 0x00003c0a160b7981 */ /* 0x000ee2000c1e9900 */
[----:B------:R-:W-:-:S03]  /*2030*/  FFMA R10, R7, R26, R10 ;  /* 0x0000001a070a7223 */ /* 0x000fc6000000000a */
[----:B------:R2:W-:Y:S01]  /*2040*/  STG.E desc[UR10][R16.64+0x20], R26 ;  /* 0x0000201a10007986 */ /* 0x0005e2000c10190a */
[----:B------:R-:W-:Y:S01]  /*2050*/  FFMA R18, R7, R29, R18 ;  /* 0x0000001d07127223 */ /* 0x000fe20000000012 */
[----:B------:R-:W-:Y:S02]  /*2060*/  IADD3 R19, PT, PT, R19, 0x10, RZ ;  /* 0x0000001013137810 */ /* 0x000fe40007ffe0ff */
[----:B------:R1:W-:Y:S01]  /*2070*/  STG.E desc[UR10][R16.64+0x24], R29 ;  /* 0x0000241d10007986 */ /* 0x0003e2000c10190a */
[----:B------:R-:W-:Y:S01]  /*2080*/  IADD3 R8, PT, PT, R8, 0x10, RZ ;  /* 0x0000001008087810 */ /* 0x000fe20007ffe0ff */
[----:B--2---:R-:W-:-:S04]  /*2090*/  FMUL R26, R4, R21 ;  /* 0x00000015041a7220 */ /* 0x004fc80000400000 */
[----:B------:R-:W-:Y:S01]  /*20a0*/  FFMA R28, R5, R25, R26 ;  /* 0x00000019051c7223 */ /* 0x000fe2000000001a */
[----:B------:R-:W-:-:S03]  /*20b0*/  FFMA R26, R6, R29, R10 ;  /* 0x0000001d061a7223 */ /* 0x000fc6000000000a */
[----:B------:R-:W-:Y:S01]  /*20c0*/  FFMA R10, R4, R27, R28 ;  /* 0x0000001b040a7223 */ /* 0x000fe2000000001c */
[-C--:B------:R-:W-:Y:S01]  /*20d0*/  FFMA R27, R6, R26.reuse, R18 ;  /* 0x0000001a061b7223 */ /* 0x080fe20000000012 */
[C---:B------:R-:W-:Y:S01]  /*20e0*/  FFMA R24, R7.reuse, R26, R24 ;  /* 0x0000001a07187223 */ /* 0x040fe20000000018 */
[----:B---3--:R-:W-:Y:S02]  /*20f0*/  FMUL R18, R4, R11 ;  /* 0x0000000b04127220 */ /* 0x008fe40000400000 */
[-C--:B------:R-:W-:Y:S01]  /*2100*/  FFMA R23, R7, R27.reuse, R20 ;  /* 0x0000001b07177223 */ /* 0x080fe20000000014 */
[----:B------:R-:W-:Y:S01]  /*2110*/  FFMA R24, R6, R27, R24 ;  /* 0x0000001b06187223 */ /* 0x000fe20000000018 */
[----:B------:R-:W-:-:S03]  /*2120*/  FFMA R18, R5, R21, R18 ;  /* 0x0000001505127223 */ /* 0x000fc60000000012 */
[-C--:B------:R-:W-:Y:S01]  /*2130*/  FFMA R23, R6, R24.reuse, R23 ;  /* 0x0000001806177223 */ /* 0x080fe20000000017 */
[----:B------:R-:W-:Y:S01]  /*2140*/  FFMA R20, R4, R25, R18 ;  /* 0x0000001904147223 */ /* 0x000fe20000000012 */
[----:B------:R-:W-:-:S03]  /*2150*/  FFMA R10, R7, R24, R10 ;  /* 0x00000018070a7223 */ /* 0x000fc6000000000a */
[-C--:B------:R-:W-:Y:S01]  /*2160*/  FFMA R25, R7, R23.reuse, R20 ;  /* 0x0000001707197223 */ /* 0x080fe20000000014 */
[----:B------:R-:W-:-:S04]  /*2170*/  FFMA R18, R6, R23, R10 ;  /* 0x0000001706127223 */ /* 0x000fc8000000000a */
[----:B------:R-:W-:Y:S01]  /*2180*/  FFMA R10, R6, R18, R25 ;  /* 0x00000012060a7223 */ /* 0x000fe20000000019 */
[----:B------:R1:W-:Y:S01]  /*2190*/  STG.E desc[UR10][R16.64+0x28], R26 ;  /* 0x0000281a10007986 */ /* 0x0003e2000c10190a */
[----:B------:R-:W-:-:S03]  /*21a0*/  LOP3.LUT R20, R9, 0xfffffff0, RZ, 0xc0, !PT ;  /* 0xfffffff009147812 */ /* 0x000fc600078ec0ff */
[----:B------:R1:W-:Y:S04]  /*21b0*/  STG.E desc[UR10][R16.64+0x2c], R27 ;  /* 0x00002c1b10007986 */ /* 0x0003e8000c10190a */
[----:B------:R1:W-:Y:S04]  /*21c0*/  STG.E desc[UR10][R16.64+0x30], R24 ;  /* 0x0000301810007986 */ /* 0x0003e8000c10190a */
[----:B------:R1:W-:Y:S04]  /*21d0*/  STG.E desc[UR10][R16.64+0x34], R23 ;  /* 0x0000341710007986 */ /* 0x0003e8000c10190a */
[----:B------:R1:W-:Y:S04]  /*21e0*/  STG.E desc[UR10][R16.64+0x38], R18 ;  /* 0x0000381210007986 */ /* 0x0003e8000c10190a */
[----:B------:R1:W-:Y:S01]  /*21f0*/  STG.E desc[UR10][R16.64+0x3c], R10 ;  /* 0x00003c0a10007986 */ /* 0x0003e2000c10190a */
[----:B------:R-:W-:-:S13]  /*2200*/  ISETP.NE.AND P0, PT, R19, R20, PT ;  /* 0x000000141300720c */ /* 0x000fda0003f05270 */
[----:B-1----:R-:W-:Y:S05]  /*2210*/  @P0 BRA `(.L_x_69) ;  /* 0xfffffff800240947 */ /* 0x002fea000383ffff */
.L_x_68:
[----:B------:R-:W-:-:S13]  /*2220*/  LOP3.LUT P0, R14, R9, 0xf, RZ, 0xc0, !PT ;  /* 0x0000000f090e7812 */ /* 0x000fda000780c0ff */
[----:B------:R-:W-:Y:S05]  /*2230*/  @!P0 BRA `(.L_x_67) ;  /* 0x0000000800048947 */ /* 0x000fea0003800000 */
[----:B------:R-:W-:Y:S02]  /*2240*/  ISETP.GE.U32.AND P0, PT, R14, 0x8, PT ;  /* 0x000000080e00780c */ /* 0x000fe40003f06070 */
[----:B------:R-:W-:-:S11]  /*2250*/  LOP3.LUT P1, RZ, R9, 0x7, RZ, 0xc0, !PT ;  /* 0x0000000709ff7812 */ /* 0x000fd6000782c0ff */
[----:B------:R-:W-:Y:S05]  /*2260*/  @!P0 BRA `(.L_x_70) ;  /* 0x0000000000f08947 */ /* 0x000fea0003800000 */
[----:B------:R-:W0:Y:S02]  /*2270*/  LDC.64 R14, c[0x0][0x380] ;  /* 0x0000e000ff0e7b82 */ /* 0x000e240000000a00 */
[----:B0-----:R-:W-:-:S05]  /*2280*/  IMAD.WIDE R14, R8, 0x4, R14 ;  /* 0x00000004080e7825 */ /* 0x001fca00078e020e */
[----:B------:R-:W2:Y:S04]  /*2290*/  LDG.E.CONSTANT R16, desc[UR10][R14.64] ;  /* 0x0000000a0e107981 */ /* 0x000ea8000c1e9900 */
[----:B------:R-:W3:Y:S04]  /*22a0*/  LDG.E.CONSTANT R29, desc[UR10][R14.64+0x4] ;  /* 0x0000040a0e1d7981 */ /* 0x000ee8000c1e9900 */
[----:B------:R-:W4:Y:S04]  /*22b0*/  LDG.E.CONSTANT R27, desc[UR10][R14.64+0x8] ;  /* 0x0000080a0e1b7981 */ /* 0x000f28000c1e9900 */
[----:B------:R-:W4:Y:S04]  /*22c0*/  LDG.E.CONSTANT R19, desc[UR10][R14.64+0xc] ;  /* 0x00000c0a0e137981 */ /* 0x000f28000c1e9900 */
[----:B------:R-:W4:Y:S01]  /*22d0*/  LDG.E.CONSTANT R17, desc[UR10][R14.64+0x10] ;  /* 0x0000100a0e117981 */ /* 0x000f22000c1e9900 */
[C---:B--2--5:R-:W-:Y:S01]  /*22e0*/  FMUL R20, R4.reuse, R16 ;  /* 0x0000001004147220 */ /* 0x064fe20000400000 */
[----:B---3--:R-:W-:-:S03]  /*22f0*/  FMUL R23, R4, R29 ;  /* 0x0000001d04177220 */ /* 0x008fc60000400000 */
[C---:B------:R-:W-:Y:S01]  /*2300*/  FFMA R25, R5.reuse, R11, R20 ;  /* 0x0000000b05197223 */ /* 0x040fe20000000014 */
[----:B------:R-:W-:Y:S02]  /*2310*/  FFMA R20, R5, R16, R23 ;  /* 0x0000001005147223 */ /* 0x000fe40000000017 */
[----:B------:R-:W2:Y:S01]  /*2320*/  LDG.E.CONSTANT R23, desc[UR10][R14.64+0x14] ;  /* 0x0000140a0e177981 */ /* 0x000ea2000c1e9900 */
[C---:B------:R-:W-:Y:S01]  /*2330*/  FFMA R22, R4.reuse, R21, R25 ;  /* 0x0000001504167223 */ /* 0x040fe20000000019 */
[C---:B------:R-:W-:Y:S02]  /*2340*/  FFMA R20, R4.reuse, R11, R20 ;  /* 0x0000000b04147223 */ /* 0x040fe40000000014 */
[----:B------:R-:W3:Y:S04]  /*2350*/  LDG.E.CONSTANT R21, desc[UR10][R14.64+0x18] ;  /* 0x0000180a0e157981 */ /* 0x000ee8000c1e9900 */
[----:B------:R0:W3:Y:S01]  /*2360*/  LDG.E.CONSTANT R11, desc[UR10][R14.64+0x1c] ;  /* 0x00001c0a0e0b7981 */ /* 0x0000e2000c1e9900 */
[C---:B------:R-:W-:Y:S01]  /*2370*/  FFMA R25, R7.reuse, R18, R22 ;  /* 0x0000001207197223 */ /* 0x040fe20000000016 */
[C---:B----4-:R-:W-:Y:S01]  /*2380*/  FMUL R18, R4.reuse, R27 ;  /* 0x0000001b04127220 */ /* 0x050fe20000400000 */
[-C--:B------:R-:W-:Y:S01]  /*2390*/  FFMA R20, R7, R10.reuse, R20 ;  /* 0x0000000a07147223 */ /* 0x080fe20000000014 */
[----:B------:R-:W-:Y:S01]  /*23a0*/  FMUL R22, R4, R17 ;  /* 0x0000001104167220 */ /* 0x000fe20000400000 */
[----:B------:R-:W-:Y:S01]  /*23b0*/  FFMA R25, R6, R10, R25 ;  /* 0x0000000a06197223 */ /* 0x000fe20000000019 */
[C---:B------:R-:W-:Y:S01]  /*23c0*/  FFMA R10, R5.reuse, R29, R18 ;  /* 0x0000001d050a7223 */ /* 0x040fe20000000012 */
[-C--:B------:R-:W-:Y:S01]  /*23d0*/  FMUL R18, R4, R19.reuse ;  /* 0x0000001304127220 */ /* 0x080fe20000400000 */
[----:B------:R-:W-:-:S02]  /*23e0*/  FFMA R22, R5, R19, R22 ;  /* 0x0000001305167223 */ /* 0x000fc40000000016 */
[----:B------:R-:W-:Y:S01]  /*23f0*/  FFMA R10, R4, R16, R10 ;  /* 0x00000010040a7223 */ /* 0x000fe2000000000a */
[----:B------:R-:W-:Y:S01]  /*2400*/  FFMA R18, R5, R27, R18 ;  /* 0x0000001b05127223 */ /* 0x000fe20000000012 */
[----:B------:R-:W-:Y:S01]  /*2410*/  FFMA R16, R6, R25, R20 ;  /* 0x0000001906107223 */ /* 0x000fe20000000014 */
[C---:B------:R-:W-:Y:S01]  /*2420*/  FFMA R22, R4.reuse, R27, R22 ;  /* 0x0000001b04167223 */ /* 0x040fe20000000016 */
[----:B0-----:R-:W-:Y:S01]  /*2430*/  FFMA R15, R7, R25, R10 ;  /* 0x00000019070f7223 */ /* 0x001fe2000000000a */
[----:B------:R-:W-:-:S03]  /*2440*/  FFMA R10, R4, R29, R18 ;  /* 0x0000001d040a7223 */ /* 0x000fc60000000012 */
[-C--:B------:R-:W-:Y:S01]  /*2450*/  FFMA R27, R6, R16.reuse, R15 ;  /* 0x00000010061b7223 */ /* 0x080fe2000000000f */
[----:B------:R-:W-:-:S03]  /*2460*/  FFMA R29, R7, R16, R10 ;  /* 0x00000010071d7223 */ /* 0x000fc6000000000a */
[-C--:B------:R-:W-:Y:S01]  /*2470*/  FFMA R15, R7, R27.reuse, R22 ;  /* 0x0000001b070f7223 */ /* 0x080fe20000000016 */
[----:B------:R-:W-:Y:S01]  /*2480*/  FFMA R29, R6, R27, R29 ;  /* 0x0000001b061d7223 */ /* 0x000fe2000000001d */
[----:B--2---:R-:W-:-:S04]  /*2490*/  FMUL R14, R4, R23 ;  /* 0x00000017040e7220 */ /* 0x004fc80000400000 */
[C---:B------:R-:W-:Y:S01]  /*24a0*/  FFMA R14, R5.reuse, R17, R14 ;  /* 0x00000011050e7223 */ /* 0x040fe2000000000e */
[C---:B---3--:R-:W-:Y:S01]  /*24b0*/  FMUL R10, R4.reuse, R21 ;  /* 0x00000015040a7220 */ /* 0x048fe20000400000 */
[C---:B------:R-:W-:Y:S02]  /*24c0*/  FMUL R18, R4.reuse, R11 ;  /* 0x0000000b04127220 */ /* 0x040fe40000400000 */
[----:B------:R-:W-:Y:S01]  /*24d0*/  FFMA R14, R4, R19, R14 ;  /* 0x00000013040e7223 */ /* 0x000fe2000000000e */
[C---:B------:R-:W-:Y:S01]  /*24e0*/  FFMA R10, R5.reuse, R23, R10 ;  /* 0x00000017050a7223 */ /* 0x040fe2000000000a */
[----:B------:R-:W-:Y:S01]  /*24f0*/  FFMA R19, R6, R29, R15 ;  /* 0x0000001d06137223 */ /* 0x000fe2000000000f */
[----:B------:R-:W-:Y:S01]  /*2500*/  FFMA R18, R5, R21, R18 ;  /* 0x0000001505127223 */ /* 0x000fe20000000012 */
[C---:B------:R-:W-:Y:S01]  /*2510*/  FFMA R15, R7.reuse, R29, R14 ;  /* 0x0000001d070f7223 */ /* 0x040fe2000000000e */
[C---:B------:R-:W-:Y:S02]  /*2520*/  FFMA R10, R4.reuse, R17, R10 ;  /* 0x00000011040a7223 */ /* 0x040fe4000000000a */
[----:B------:R-:W-:Y:S01]  /*2530*/  FFMA R20, R4, R23, R18 ;  /* 0x0000001704147223 */ /* 0x000fe20000000012 */
[-C--:B------:R-:W-:Y:S01]  /*2540*/  FFMA R17, R6, R19.reuse, R15 ;  /* 0x0000001306117223 */ /* 0x080fe2000000000f */
[----:B------:R-:W-:Y:S01]  /*2550*/  FFMA R18, R7, R19, R10 ;  /* 0x0000001307127223 */ /* 0x000fe2000000000a */
[C---:B------:R-:W-:Y:S01]  /*2560*/  IMAD.WIDE R14, R8.reuse, 0x4, R12 ;  /* 0x00000004080e7825 */ /* 0x040fe200078e020c */
[----:B------:R-:W-:-:S03]  /*2570*/  IADD3 R8, PT, PT, R8, 0x8, RZ ;  /* 0x0000000808087810 */ /* 0x000fc60007ffe0ff */
[-C--:B------:R-:W-:Y:S01]  /*2580*/  FFMA R23, R7, R17.reuse, R20 ;  /* 0x0000001107177223 */ /* 0x080fe20000000014 */
[C---:B------:R-:W-:Y:S01]  /*2590*/  FFMA R18, R6.reuse, R17, R18 ;  /* 0x0000001106127223 */ /* 0x040fe20000000012 */
[----:B------:R0:W-:Y:S03]  /*25a0*/  STG.E desc[UR10][R14.64], R25 ;  /* 0x000000190e007986 */ /* 0x0001e6000c10190a */
[----:B------:R-:W-:Y:S01]  /*25b0*/  FFMA R10, R6, R18, R23 ;  /* 0x00000012060a7223 */ /* 0x000fe20000000017 */
[----:B------:R0:W-:Y:S04]  /*25c0*/  STG.E desc[UR10][R14.64+0x4], R16 ;  /* 0x000004100e007986 */ /* 0x0001e8000c10190a */
[----:B------:R0:W-:Y:S04]  /*25d0*/  STG.E desc[UR10][R14.64+0x8], R27 ;  /* 0x0000081b0e007986 */ /* 0x0001e8000c10190a */
[----:B------:R0:W-:Y:S04]  /*25e0*/  STG.E desc[UR10][R14.64+0xc], R29 ;  /* 0x00000c1d0e007986 */ /* 0x0001e8000c10190a */
[----:B------:R0:W-:Y:S04]  /*25f0*/  STG.E desc[UR10][R14.64+0x10], R19 ;  /* 0x000010130e007986 */ /* 0x0001e8000c10190a */
[----:B------:R0:W-:Y:S04]  /*2600*/  STG.E desc[UR10][R14.64+0x14], R17 ;  /* 0x000014110e007986 */ /* 0x0001e8000c10190a */
[----:B------:R0:W-:Y:S04]  /*2610*/  STG.E desc[UR10][R14.64+0x18], R18 ;  /* 0x000018120e007986 */ /* 0x0001e8000c10190a */
[----:B------:R0:W-:Y:S02]  /*2620*/  STG.E desc[UR10][R14.64+0x1c], R10 ;  /* 0x00001c0a0e007986 */ /* 0x0001e4000c10190a */
.L_x_70:
[----:B------:R-:W-:Y:S05]  /*2630*/  @!P1 BRA `(.L_x_67) ;  /* 0x0000000400049947 */ /* 0x000fea0003800000 */
[C---:B0-----:R-:W-:Y:S02]  /*2640*/  LOP3.LUT R14, R9.reuse, 0x7, RZ, 0xc0, !PT ;  /* 0x00000007090e7812 */ /* 0x041fe400078ec0ff */
[----:B------:R-:W-:Y:S02]  /*2650*/  LOP3.LUT R9, R9, 0x3, RZ, 0xc0, !PT ;  /* 0x0000000309097812 */ /* 0x000fe400078ec0ff */
[----:B------:R-:W-:Y:S02]  /*2660*/  ISETP.GE.U32.AND P0, PT, R14, 0x4, PT ;  /* 0x000000040e00780c */ /* 0x000fe40003f06070 */
[----:B------:R-:W-:-:S11]  /*2670*/  ISETP.NE.AND P1, PT, R9, RZ, PT ;  /* 0x000000ff0900720c */ /* 0x000fd60003f25270 */
[----:B------:R-:W-:Y:S05]  /*2680*/  @!P0 BRA `(.L_x_71) ;  /* 0x0000000000808947 */ /* 0x000fea0003800000 */
[----:B------:R-:W0:Y:S02]  /*2690*/  LDC.64 R14, c[0x0][0x380] ;  /* 0x0000e000ff0e7b82 */ /* 0x000e240000000a00 */
[----:B0-----:R-:W-:-:S05]  /*26a0*/  IMAD.WIDE R14, R8, 0x4, R14 ;  /* 0x00000004080e7825 */ /* 0x001fca00078e020e */
[----:B------:R-:W2:Y:S04]  /*26b0*/  LDG.E.CONSTANT R19, desc[UR10][R14.64] ;  /* 0x0000000a0e137981 */ /* 0x000ea8000c1e9900 */
[----:B------:R-:W3:Y:S01]  /*26c0*/  LDG.E.CONSTANT R17, desc[UR10][R14.64+0x4] ;  /* 0x0000040a0e117981 */ /* 0x000ee2000c1e9900 */
[C---:B--2--5:R-:W-:Y:S01]  /*26d0*/  FMUL R16, R4.reuse, R19 ;  /* 0x0000001304107220 */ /* 0x064fe20000400000 */
[----:B---3--:R-:W-:-:S03]  /*26e0*/  FMUL R20, R4, R17 ;  /* 0x0000001104147220 */ /* 0x008fc60000400000 */
[C---:B------:R-:W-:Y:S01]  /*26f0*/  FFMA R23, R5.reuse, R11, R16 ;  /* 0x0000000b05177223 */ /* 0x040fe20000000010 */
[----:B------:R-:W-:-:S03]  /*2700*/  FFMA R20, R5, R19, R20 ;  /* 0x0000001305147223 */ /* 0x000fc60000000014 */
[C---:B------:R-:W-:Y:S02]  /*2710*/  FFMA R16, R4.reuse, R21, R23 ;  /* 0x0000001504107223 */ /* 0x040fe40000000017 */
[----:B------:R-:W2:Y:S01]  /*2720*/  LDG.E.CONSTANT R21, desc[UR10][R14.64+0x8] ;  /* 0x0000080a0e157981 */ /* 0x000ea2000c1e9900 */
[----:B------:R-:W-:-:S03]  /*2730*/  FFMA R20, R4, R11, R20 ;  /* 0x0000000b04147223 */ /* 0x000fc60000000014 */
[----:B------:R-:W3:Y:S01]  /*2740*/  LDG.E.CONSTANT R11, desc[UR10][R14.64+0xc] ;  /* 0x00000c0a0e0b7981 */ /* 0x000ee2000c1e9900 */
[C---:B------:R-:W-:Y:S01]  /*2750*/  FFMA R23, R7.reuse, R18, R16 ;  /* 0x0000001207177223 */ /* 0x040fe20000000010 */
[----:B------:R-:W-:-:S03]  /*2760*/  FFMA R25, R7, R10, R20 ;  /* 0x0000000a07197223 */ /* 0x000fc60000000014 */
[----:B------:R-:W-:-:S04]  /*2770*/  FFMA R23, R6, R10, R23 ;  /* 0x0000000a06177223 */ /* 0x000fc80000000017 */
[----:B------:R-:W-:Y:S01]  /*2780*/  FFMA R25, R6, R23, R25 ;  /* 0x0000001706197223 */ /* 0x000fe20000000019 */
[C---:B--2---:R-:W-:Y:S01]  /*2790*/  FMUL R22, R4.reuse, R21 ;  /* 0x0000001504167220 */ /* 0x044fe20000400000 */
[----:B---3--:R-:W-:-:S03]  /*27a0*/  FMUL R16, R4, R11 ;  /* 0x0000000b04107220 */ /* 0x008fc60000400000 */
[C---:B------:R-:W-:Y:S01]  /*27b0*/  FFMA R27, R5.reuse, R17, R22 ;  /* 0x00000011051b7223 */ /* 0x040fe20000000016 */
[----:B------:R-:W-:-:S03]  /*27c0*/  FFMA R16, R5, R21, R16 ;  /* 0x0000001505107223 */ /* 0x000fc60000000010 */
[C---:B------:R-:W-:Y:S01]  /*27d0*/  FFMA R10, R4.reuse, R19, R27 ;  /* 0x00000013040a7223 */ /* 0x040fe2000000001b */
[----:B------:R-:W-:-:S03]  /*27e0*/  FFMA R16, R4, R17, R16 ;  /* 0x0000001104107223 */ /* 0x000fc60000000010 */
[C---:B------:R-:W-:Y:S01]  /*27f0*/  FFMA R15, R7.reuse, R23, R10 ;  /* 0x00000017070f7223 */ /* 0x040fe2000000000a */
[----:B------:R-:W-:-:S03]  /*2800*/  FFMA R17, R7, R25, R16 ;  /* 0x0000001907117223 */ /* 0x000fc60000000010 */
[----:B------:R-:W-:Y:S01]  /*2810*/  FFMA R18, R6, R25, R15 ;  /* 0x0000001906127223 */ /* 0x000fe2000000000f */
[C---:B------:R-:W-:Y:S01]  /*2820*/  IMAD.WIDE R14, R8.reuse, 0x4, R12 ;  /* 0x00000004080e7825 */ /* 0x040fe200078e020c */
[----:B------:R-:W-:-:S03]  /*2830*/  IADD3 R8, PT, PT, R8, 0x4, RZ ;  /* 0x0000000408087810 */ /* 0x000fc60007ffe0ff */
[----:B------:R-:W-:Y:S01]  /*2840*/  FFMA R10, R6, R18, R17 ;  /* 0x00000012060a7223 */ /* 0x000fe20000000011 */
[----:B------:R0:W-:Y:S04]  /*2850*/  STG.E desc[UR10][R14.64], R23 ;  /* 0x000000170e007986 */ /* 0x0001e8000c10190a */
[----:B------:R0:W-:Y:S04]  /*2860*/  STG.E desc[UR10][R14.64+0x4], R25 ;  /* 0x000004190e007986 */ /* 0x0001e8000c10190a */
[----:B------:R0:W-:Y:S04]  /*2870*/  STG.E desc[UR10][R14.64+0x8], R18 ;  /* 0x000008120e007986 */ /* 0x0001e8000c10190a */
[----:B------:R0:W-:Y:S02]  /*2880*/  STG.E desc[UR10][R14.64+0xc], R10 ;  /* 0x00000c0a0e007986 */ /* 0x0001e4000c10190a */
.L_x_71:
[----:B------:R-:W-:Y:S05]  /*2890*/  @!P1 BRA `(.L_x_67) ;  /* 0x00000000006c9947 */ /* 0x000fea0003800000 */
[----:B0-----:R-:W0:Y:S02]  /*28a0*/  LDC.64 R14, c[0x0][0x380] ;  /* 0x0000e000ff0e7b82 */ /* 0x001e240000000a00 */
[----:B0-----:R-:W-:-:S05]  /*28b0*/  IMAD.WIDE R14, R8, 0x4, R14 ;  /* 0x00000004080e7825 */ /* 0x001fca00078e020e */
[----:B------:R-:W2:Y:S01]  /*28c0*/  LDG.E.CONSTANT R17, desc[UR10][R14.64] ;  /* 0x0000000a0e117981 */ /* 0x000ea2000c1e9900 */
[----:B------:R-:W-:Y:S01]  /*28d0*/  IMAD.WIDE R12, R8, 0x4, R12 ;  /* 0x00000004080c7825 */ /* 0x000fe200078e020c */
[----:B------:R-:W-:-:S03]  /*28e0*/  ISETP.NE.AND P0, PT, R9, 0x1, PT ;  /* 0x000000010900780c */ /* 0x000fc60003f05270 */
[----:B--2--5:R-:W-:-:S04]  /*28f0*/  FMUL R16, R4, R17 ;  /* 0x0000001104107220 */ /* 0x024fc80000400000 */
[----:B------:R-:W-:-:S04]  /*2900*/  FFMA R19, R5, R11, R16 ;  /* 0x0000000b05137223 */ /* 0x000fc80000000010 */
[----:B------:R-:W-:-:S04]  /*2910*/  FFMA R16, R4, R21, R19 ;  /* 0x0000001504107223 */ /* 0x000fc80000000013 */
[----:B------:R-:W-:-:S04]  /*2920*/  FFMA R19, R7, R18, R16 ;  /* 0x0000001207137223 */ /* 0x000fc80000000010 */
[----:B------:R-:W-:-:S05]  /*2930*/  FFMA R21, R6, R10, R19 ;  /* 0x0000000a06157223 */ /* 0x000fca0000000013 */
[----:B------:R0:W-:Y:S01]  /*2940*/  STG.E desc[UR10][R12.64], R21 ;  /* 0x000000150c007986 */ /* 0x0001e2000c10190a */
[----:B------:R-:W-:Y:S05]  /*2950*/  @!P0 BRA `(.L_x_67) ;  /* 0x00000000003c8947 */ /* 0x000fea0003800000 */
[----:B------:R-:W-:Y:S01]  /*2960*/  ISETP.NE.AND P0, PT, R9, 0x2, PT ;  /* 0x000000020900780c */ /* 0x000fe20003f05270 */
[----:B------:R-:W2:-:S12]  /*2970*/  LDG.E.CONSTANT R23, desc[UR10][R14.64+0x4] ;  /* 0x0000040a0e177981 */ /* 0x000e98000c1e9900 */
[----:B------:R-:W3:Y:S01]  /*2980*/  @P0 LDG.E.CONSTANT R19, desc[UR10][R14.64+0x8] ;  /* 0x0000080a0e130981 */ /* 0x000ee2000c1e9900 */
[----:B--2---:R-:W-:-:S04]  /*2990*/  FMUL R8, R4, R23 ;  /* 0x0000001704087220 */ /* 0x004fc80000400000 */
[----:B------:R-:W-:-:S04]  /*29a0*/  FFMA R9, R5, R17, R8 ;  /* 0x0000001105097223 */ /* 0x000fc80000000008 */
[C---:B------:R-:W-:Y:S01]  /*29b0*/  FFMA R8, R4.reuse, R11, R9 ;  /* 0x0000000b04087223 */ /* 0x040fe20000000009 */
[----:B---3--:R-:W-:-:S04]  /*29c0*/  @P0 FMUL R16, R4, R19 ;  /* 0x0000001304100220 */ /* 0x008fc80000400000 */
[----:B------:R-:W-:Y:S01]  /*29d0*/  @P0 FFMA R16, R5, R23, R16 ;  /* 0x0000001705100223 */ /* 0x000fe20000000010 */
[----:B------:R-:W-:-:S03]  /*29e0*/  FFMA R5, R7, R10, R8 ;  /* 0x0000000a07057223 */ /* 0x000fc60000000008 */
[----:B------:R-:W-:Y:S01]  /*29f0*/  @P0 FFMA R16, R4, R17, R16 ;  /* 0x0000001104100223 */ /* 0x000fe20000000010 */
[----:B------:R-:W-:-:S03]  /*2a00*/  FFMA R4, R6, R21, R5 ;  /* 0x0000001506047223 */ /* 0x000fc60000000005 */
[----:B------:R-:W-:Y:S02]  /*2a10*/  @P0 FFMA R7, R7, R21, R16 ;  /* 0x0000001507070223 */ /* 0x000fe40000000010 */
[----:B------:R1:W-:Y:S02]  /*2a20*/  STG.E desc[UR10][R12.64+0x4], R4 ;  /* 0x000004040c007986 */ /* 0x0003e4000c10190a */
[----:B------:R-:W-:-:S05]  /*2a30*/  @P0 FFMA R7, R6, R4, R7 ;  /* 0x0000000406070223 */ /* 0x000fca0000000007 */
[----:B------:R1:W-:Y:S02]  /*2a40*/  @P0 STG.E desc[UR10][R12.64+0x8], R7 ;  /* 0x000008070c000986 */ /* 0x0003e4000c10190a */
.L_x_67:
[----:B------:R-:W2:Y:S01]  /*2a50*/  LDCU UR8, c[0x0][0x3b4] ;  /* 0x00007680ff0877ac */ /* 0x000ea20008000800 */
[----:B------:R-:W-:-:S04]  /*2a60*/  IADD3 R0, PT, PT, R0, UR6, RZ ;  /* 0x0000000600007c10 */ /* 0x000fc8000fffe0ff */
[----:B--2---:R-:W-:-:S13]  /*2a70*/  ISETP.GE.AND P0, PT, R0, UR8, PT ;  /* 0x0000000800007c0c */ /* 0x004fda000bf06270 */
[----:B------:R-:W-:Y:S05]  /*2a80*/  @!P0 BRA `(.L_x_72) ;  /* 0xffffffd800048947 */ /* 0x000fea000383ffff */
[----:B------:R-:W-:Y:S05]  /*2a90*/  EXIT ;  /* 0x000000000000794d */ /* 0x000fea0003800000 */
.L_x_56:
[----:B------:R-:W-:-:S09]  /*2aa0*/  UISETP.GE.AND UP0, UPT, UR4, 0x1, UPT ;  /* 0x000000010400788c */ /* 0x000fd2000bf06270 */
[----:B------:R-:W-:Y:S05]  /*2ab0*/  BRA.U !UP0, `(.L_x_73) ;  /* 0x0000001508ec7547 */ /* 0x000fea000b800000 */
[----:B------:R0:W5:Y:S04]  /*2ac0*/  LDG.E.CONSTANT R2, desc[UR10][R6.64] ;  /* 0x0000000a06027981 */ /* 0x000168000c1e9900 */
[----:B------:R0:W5:Y:S01]  /*2ad0*/  LDG.E.CONSTANT R3, desc[UR10][R6.64+0x4] ;  /* 0x0000040a06037981 */ /* 0x000162000c1e9900 */
[----:B------:R-:W-:Y:S01]  /*2ae0*/  IADD3 R4, PT, PT, R5, -UR4, RZ ;  /* 0x8000000405047c10 */ /* 0x000fe2000fffe0ff */
[----:B------:R-:W-:Y:S02]  /*2af0*/  ULOP3.LUT UR7, UR4, 0xf, URZ, 0xc0, !UPT ;  /* 0x0000000f04077892 */ /* 0x000fe4000f8ec0ff */
[----:B------:R-:W-:Y:S01]  /*2b00*/  ULOP3.LUT UR8, UR4, 0x7, URZ, 0xc0, !UPT ;  /* 0x0000000704087892 */ /* 0x000fe2000f8ec0ff */
[C---:B------:R-:W-:Y:S01]  /*2b10*/  IADD3 R5, PT, PT, R4.reuse, 0xe, RZ ;  /* 0x0000000e04057810 */ /* 0x040fe20007ffe0ff */
[----:B------:R-:W-:Y:S01]  /*2b20*/  ULOP3.LUT UR4, UR4, 0x3, URZ, 0xc0, !UPT ;  /* 0x0000000304047892 */ /* 0x000fe2000f8ec0ff */
[----:B------:R-:W-:-:S02]  /*2b30*/  IADD3 R8, PT, PT, R4, 0x6, RZ ;  /* 0x0000000604087810 */ /* 0x000fc40007ffe0ff */
[----:B------:R-:W-:Y:S02]  /*2b40*/  LOP3.LUT R5, R5, 0xf, RZ, 0xc0, !PT ;  /* 0x0000000f05057812 */ /* 0x000fe400078ec0ff */
[----:B------:R-:W-:Y:S02]  /*2b50*/  LOP3.LUT R8, R8, 0x7, RZ, 0xc0, !PT ;  /* 0x0000000708087812 */ /* 0x000fe400078ec0ff */
[----:B------:R-:W-:Y:S02]  /*2b60*/  IADD3 R5, PT, PT, R5, -0x1, RZ ;  /* 0xffffffff05057810 */ /* 0x000fe40007ffe0ff */
[----:B------:R-:W-:Y:S02]  /*2b70*/  IADD3 R8, PT, PT, R8, -0x1, RZ ;  /* 0xffffffff08087810 */ /* 0x000fe40007ffe0ff */
[----:B------:R-:W-:Y:S02]  /*2b80*/  ISETP.GE.U32.AND P1, PT, R5, 0x7, PT ;  /* 0x000000070500780c */ /* 0x000fe40003f26070 */
[----:B0-----:R-:W-:-:S13]  /*2b90*/  ISETP.GE.U32.AND P0, PT, R8, 0x3, PT ;  /* 0x000000030800780c */ /* 0x001fda0003f06070 */
.L_x_84:
[----:B0----5:R-:W0:Y:S01]  /*2ba0*/  LDC R6, c[0x0][0x3b8] ;  /* 0x0000ee00ff067b82 */ /* 0x021e220000000800 */
[----:B-1----:R-:W1:Y:S01]  /*2bb0*/  LDCU UR5, c[0x0][0x3b0] ;  /* 0x00007600ff0577ac */ /* 0x002e620008000800 */
[----:B--2---:R-:W2:Y:S06]  /*2bc0*/  LDCU.64 UR16, c[0x0][0x3c0] ;  /* 0x00007800ff1077ac */ /* 0x004eac0008000a00 */
[----:B---3--:R-:W3:Y:S08]  /*2bd0*/  LDC.64 R22, c[0x0][0x390] ;  /* 0x0000e400ff167b82 */ /* 0x008ef00000000a00 */
[----:B------:R-:W4:Y:S01]  /*2be0*/  LDC.64 R16, c[0x0][0x398] ;  /* 0x0000e600ff107b82 */ /* 0x000f220000000a00 */
[----:B-1----:R-:W-:-:S07]  /*2bf0*/  IMAD.WIDE R8, R0, UR5, RZ ;  /* 0x0000000500087c25 */ /* 0x002fce000f8e02ff */
[----:B------:R-:W1:Y:S01]  /*2c00*/  LDC.64 R18, c[0x0][0x3a0] ;  /* 0x0000e800ff127b82 */ /* 0x000e620000000a00 */
[----:B0-----:R-:W-:Y:S02]  /*2c10*/  IADD3 R5, PT, PT, R6, -0x1, RZ ;  /* 0xffffffff06057810 */ /* 0x001fe40007ffe0ff */
[C---:B--2---:R-:W-:Y:S02]  /*2c20*/  LEA R12, P2, R8.reuse, UR16, 0x2 ;  /* 0x00000010080c7c11 */ /* 0x044fe4000f8410ff */
[----:B------:R-:W-:Y:S02]  /*2c30*/  ISETP.GE.U32.AND P3, PT, R5, 0xf, PT ;  /* 0x0000000f0500780c */ /* 0x000fe40003f66070 */
[----:B------:R-:W-:Y:S01]  /*2c40*/  LEA.HI.X R13, R8, UR17, R9, 0x2, P2 ;  /* 0x00000011080d7c11 */ /* 0x000fe200090f1409 */
[----:B------:R-:W0:Y:S01]  /*2c50*/  LDC.64 R14, c[0x0][0x3a8] ;  /* 0x0000ea00ff0e7b82 */ /* 0x000e220000000a00 */
[----:B------:R-:W-:Y:S01]  /*2c60*/  MOV R5, RZ ;  /* 0x000000ff00057202 */ /* 0x000fe20000000f00 */
[----:B---3--:R-:W-:-:S04]  /*2c70*/  IMAD.WIDE R22, R0, 0x4, R22 ;  /* 0x0000000400167825 */ /* 0x008fc800078e0216 */
[----:B----4-:R-:W-:-:S04]  /*2c80*/  IMAD.WIDE R16, R0, 0x4, R16 ;  /* 0x0000000400107825 */ /* 0x010fc800078e0210 */
[----:B-1----:R-:W-:-:S04]  /*2c90*/  IMAD.WIDE R18, R0, 0x4, R18 ;  /* 0x0000000400127825 */ /* 0x002fc800078e0212 */
[----:B0-----:R-:W-:Y:S01]  /*2ca0*/  IMAD.WIDE R14, R0, 0x4, R14 ;  /* 0x00000004000e7825 */ /* 0x001fe200078e020e */
[----:B------:R-:W-:Y:S06]  /*2cb0*/  @!P3 BRA `(.L_x_74) ;  /* 0x000000000060b947 */ /* 0x000fec0003800000 */
[----:B------:R-:W-:Y:S01]  /*2cc0*/  HFMA2 R5, -RZ, RZ, 0, 0 ;  /* 0x00000000ff057431 */ /* 0x000fe200000001ff */
[----:B------:R-:W-:Y:S02]  /*2cd0*/  LOP3.LUT R8, R6, 0x7ffffff0, RZ, 0xc0, !PT ;  /* 0x7ffffff006087812 */ /* 0x000fe400078ec0ff */
[----:B------:R-:W-:-:S07]  /*2ce0*/  MOV R9, 0x7fffffff ;  /* 0x7fffffff00097802 */ /* 0x000fce0000000f00 */
.L_x_75:
[C---:B0-----:R-:W-:Y:S01]  /*2cf0*/  IMAD.WIDE.U32 R6, R5.reuse, 0x4, R12 ;  /* 0x0000000405067825 */ /* 0x041fe200078e000c */
[----:B------:R-:W-:-:S04]  /*2d00*/  IADD3 R5, PT, PT, R5, 0x10, RZ ;  /* 0x0000001005057810 */ /* 0x000fc80007ffe0ff */
[----:B------:R0:W-:Y:S01]  /*2d10*/  STG.E desc[UR10][R6.64], R9 ;  /* 0x0000000906007986 */ /* 0x0001e2000c10190a */
[----:B------:R-:W-:-:S03]  /*2d20*/  ISETP.NE.AND P2, PT, R5, R8, PT ;  /* 0x000000080500720c */ /* 0x000fc60003f45270 */
        /* <DEDUP_REMOVED lines=16> */
[----:B------:R-:W-:-:S07]  /*2e30*/  MOV R5, R8 ;  /* 0x0000000800057202 */ /* 0x000fce0000000f00 */
.L_x_74:
[----:B------:R-:W-:-:S09]  /*2e40*/  UISETP.NE.AND UP0, UPT, UR7, URZ, UPT ;  /* 0x000000ff0700728c */ /* 0x000fd2000bf05270 */
[----:B------:R-:W-:Y:S05]  /*2e50*/  BRA.U !UP0, `(.L_x_76) ;  /* 0x0000000108947547 */ /* 0x000fea000b800000 */
[----:B------:R-:W-:Y:S02]  /*2e60*/  UIADD3 UR5, UPT, UPT, UR7, -0x1, URZ ;  /* 0xffffffff07057890 */ /* 0x000fe4000fffe0ff */
[----:B------:R-:W-:Y:S02]  /*2e70*/  UISETP.NE.AND UP1, UPT, UR8, URZ, UPT ;  /* 0x000000ff0800728c */ /* 0x000fe4000bf25270 */
[----:B------:R-:W-:-:S09]  /*2e80*/  UISETP.GE.U32.AND UP0, UPT, UR5, 0x7, UPT ;  /* 0x000000070500788c */ /* 0x000fd2000bf06070 */
[----:B------:R-:W-:Y:S05]  /*2e90*/  BRA.U !UP0, `(.L_x_77) ;  /* 0x00000001082c7547 */ /* 0x000fea000b800000 */
[----:B0-----:R-:W-:Y:S01]  /*2ea0*/  MOV R9, 0x7fffffff ;  /* 0x7fffffff00097802 */ /* 0x001fe20000000f00 */
[C---:B------:R-:W-:Y:S01]  /*2eb0*/  IMAD.WIDE.U32 R6, R5.reuse, 0x4, R12 ;  /* 0x0000000405067825 */ /* 0x040fe200078e000c */
        /* <DEDUP_REMOVED lines=9> */
.L_x_77:
[----:B------:R-:W-:Y:S05]  /*2f50*/  BRA.U !UP1, `(.L_x_76) ;  /* 0x0000000109547547 */ /* 0x000fea000b800000 */
[----:B------:R-:W-:Y:S02]  /*2f60*/  UIADD3 UR5, UPT, UPT, UR8, -0x1, URZ ;  /* 0xffffffff08057890 */ /* 0x000fe4000fffe0ff */
[----:B------:R-:W-:Y:S02]  /*2f70*/  UISETP.NE.AND UP1, UPT, UR4, URZ, UPT ;  /* 0x000000ff0400728c */ /* 0x000fe4000bf25270 */
[----:B------:R-:W-:-:S09]  /*2f80*/  UISETP.GE.U32.AND UP0, UPT, UR5, 0x3, UPT ;  /* 0x000000030500788c */ /* 0x000fd2000bf06070 */
[----:B------:R-:W-:Y:S05]  /*2f90*/  BRA.U !UP0, `(.L_x_78) ;  /* 0x00000001081c7547 */ /* 0x000fea000b800000 */
[----:B01----:R-:W-:Y:S01]  /*2fa0*/  MOV R9, 0x7fffffff ;  /* 0x7fffffff00097802 */ /* 0x003fe20000000f00 */
[C---:B------:R-:W-:Y:S01]  /*2fb0*/  IMAD.WIDE.U32 R6, R5.reuse, 0x4, R12 ;  /* 0x0000000405067825 */ /* 0x040fe200078e000c */
[----:B------:R-:W-:-:S04]  /*2fc0*/  IADD3 R5, PT, PT, R5, 0x4, RZ ;  /* 0x0000000405057810 */ /* 0x000fc80007ffe0ff */
[----:B------:R2:W-:Y:S04]  /*2fd0*/  STG.E desc[UR10][R6.64], R9 ;  /* 0x0000000906007986 */ /* 0x0005e8000c10190a */
[----:B------:R2:W-:Y:S04]  /*2fe0*/  STG.E desc[UR10][R6.64+0x4], R9 ;  /* 0x0000040906007986 */ /* 0x0005e8000c10190a */
[----:B------:R2:W-:Y:S04]  /*2ff0*/  STG.E desc[UR10][R6.64+0x8], R9 ;  /* 0x0000080906007986 */ /* 0x0005e8000c10190a */
[----:B------:R2:W-:Y:S02]  /*3000*/  STG.E desc[UR10][R6.64+0xc], R9 ;  /* 0x00000c0906007986 */ /* 0x0005e4000c10190a */
.L_x_78:
        /* <DEDUP_REMOVED lines=10> */
.L_x_76:
[----:B------:R-:W0:Y:S02]  /*30b0*/  LDCU UR5, c[0x0][0x3b8] ;  /* 0x00007700ff0577ac */ /* 0x000e240008000800 */
[----:B01234-:R-:W-:Y:S01]  /*30c0*/  IADD3 R6, P2, PT, R12, UR13, RZ ;  /* 0x0000000d0c067c10 */ /* 0x01ffe2000ff5e0ff */
[----:B------:R-:W0:Y:S03]  /*30d0*/  LDCU UR9, c[0x0][0x3b0] ;  /* 0x00007600ff0977ac */ /* 0x000e260008000800 */
[----:B------:R-:W-:-:S05]  /*30e0*/  IADD3.X R7, PT, PT, R13, UR15, RZ, P2, !PT ;  /* 0x0000000f0d077c10 */ /* 0x000fca00097fe4ff */
[----:B-----5:R1:W-:Y:S04]  /*30f0*/  STG.E desc[UR10][R6.64], R2 ;  /* 0x0000000206007986 */ /* 0x0203e8000c10190a */
[----:B------:R1:W-:Y:S01]  /*3100*/  STG.E desc[UR10][R6.64+0x4], R3 ;  /* 0x0000040306007986 */ /* 0x0003e2000c10190a */
[----:B------:R-:W-:-:S04]  /*3110*/  UIADD3 UR5, UPT, UPT, UR5, 0x2, URZ ;  /* 0x0000000205057890 */ /* 0x000fc8000fffe0ff */
[----:B0-----:R-:W-:-:S09]  /*3120*/  UISETP.GE.U32.AND UP0, UPT, UR5, UR9, UPT ;  /* 0x000000090500728c */ /* 0x001fd2000bf06070 */
[----:B-1----:R-:W-:Y:S05]  /*3130*/  BRA.U UP0, `(.L_x_79) ;  /* 0x0000001100387547 */ /* 0x002fea000b800000 */
[----:B------:R0:W5:Y:S04]  /*3140*/  LDG.E.CONSTANT R5, desc[UR10][R22.64] ;  /* 0x0000000a16057981 */ /* 0x000168000c1e9900 */
[----:B------:R0:W5:Y:S04]  /*3150*/  LDG.E.CONSTANT R6, desc[UR10][R16.64] ;  /* 0x0000000a10067981 */ /* 0x000168000c1e9900 */
[----:B------:R0:W5:Y:S04]  /*3160*/  LDG.E.CONSTANT R7, desc[UR10][R18.64] ;  /* 0x0000000a12077981 */ /* 0x000168000c1e9900 */
[----:B------:R0:W5:Y:S01]  /*3170*/  LDG.E.CONSTANT R8, desc[UR10][R14.64] ;  /* 0x0000000a0e087981 */ /* 0x000162000c1e9900 */
[----:B------:R-:W-:-:S02]  /*3180*/  IADD3 R9, PT, PT, R4, -0x3, RZ ;  /* 0xfffffffd04097810 */ /* 0x000fc40007ffe0ff */
[----:B------:R-:W-:Y:S02]  /*3190*/  IADD3 R10, PT, PT, R4, -0x2, RZ ;  /* 0xfffffffe040a7810 */ /* 0x000fe40007ffe0ff */
[----:B------:R-:W-:Y:S02]  /*31a0*/  ISETP.GE.U32.AND P2, PT, R9, 0xf, PT ;  /* 0x0000000f0900780c */ /* 0x000fe40003f46070 */
[----:B------:R-:W-:Y:S02]  /*31b0*/  MOV R21, UR5 ;  /* 0x0000000500157c02 */ /* 0x000fe40008000f00 */
[----:B------:R-:W-:Y:S02]  /*31c0*/  LOP3.LUT P3, RZ, R10, 0xf, RZ, 0xc0, !PT ;  /* 0x0000000f0aff7812 */ /* 0x000fe4000786c0ff */
[----:B------:R-:W-:Y:S02]  /*31d0*/  MOV R11, R3 ;  /* 0x00000003000b7202 */ /* 0x000fe40000000f00 */
[----:B------:R-:W-:-:S02]  /*31e0*/  MOV R9, R2 ;  /* 0x0000000200097202 */ /* 0x000fc40000000f00 */
[----:B------:R-:W-:Y:S02]  /*31f0*/  MOV R10, R3 ;  /* 0x00000003000a7202 */ /* 0x000fe40000000f00 */
[----:B------:R-:W-:Y:S01]  /*3200*/  MOV R20, R2 ;  /* 0x0000000200147202 */ /* 0x000fe20000000f00 */
[----:B0-----:R-:W-:Y:S06]  /*3210*/  @!P2 BRA `(.L_x_80) ;  /* 0x0000000400fca947 */ /* 0x001fec0003800000 */
[----:B------:R-:W0:Y:S01]  /*3220*/  LDC.64 R14, c[0x0][0x380] ;  /* 0x0000e000ff0e7b82 */ /* 0x000e220000000a00 */
[----:B------:R-:W-:Y:S01]  /*3230*/  HFMA2 R22, -RZ, RZ, 0, 0 ;  /* 0x00000000ff167431 */ /* 0x000fe200000001ff */
[----:B------:R-:W-:Y:S02]  /*3240*/  MOV R21, UR5 ;  /* 0x0000000500157c02 */ /* 0x000fe40008000f00 */
[-C--:B------:R-:W-:Y:S02]  /*3250*/  MOV R11, R3.reuse ;  /* 0x00000003000b7202 */ /* 0x080fe40000000f00 */
[-C--:B------:R-:W-:Y:S02]  /*3260*/  MOV R9, R2.reuse ;  /* 0x0000000200097202 */ /* 0x080fe40000000f00 */
[----:B------:R-:W-:Y:S02]  /*3270*/  MOV R10, R3 ;  /* 0x00000003000a7202 */ /* 0x000fe40000000f00 */
[----:B------:R-:W-:-:S07]  /*3280*/  MOV R20, R2 ;  /* 0x0000000200147202 */ /* 0x000fce0000000f00 */
.L_x_81:
[----:B0-----:R-:W-:-:S05]  /*3290*/  IMAD.WIDE.U32 R16, R21, 0x4, R14 ;  /* 0x0000000415107825 */ /* 0x001fca00078e000e */
[----:B------:R-:W2:Y:S04]  /*32a0*/  LDG.E.CONSTANT R19, desc[UR10][R16.64] ;  /* 0x0000000a10137981 */ /* 0x000ea8000c1e9900 */
[----:B------:R-:W3:Y:S04]  /*32b0*/  LDG.E.CONSTANT R28, desc[UR10][R16.64+0x4] ;  /* 0x0000040a101c7981 */ /* 0x000ee8000c1e9900 */
[----:B------:R-:W4:Y:S04]  /*32c0*/  LDG.E.CONSTANT R18, desc[UR10][R16.64+0x8] ;  /* 0x0000080a10127981 */ /* 0x000f28000c1e9900 */
[----:B------:R-:W3:Y:S04]  /*32d0*/  LDG.E.CONSTANT R26, desc[UR10][R16.64+0xc] ;  /* 0x00000c0a101a7981 */ /* 0x000ee8000c1e9900 */
[----:B------:R-:W3:Y:S01]  /*32e0*/  LDG.E.CONSTANT R24, desc[UR10][R16.64+0x10] ;  /* 0x0000100a10187981 */ /* 0x000ee2000c1e9900 */
[----:B--2--5:R-:W-:-:S04]  /*32f0*/  FMUL R23, R5, R19 ;  /* 0x0000001305177220 */ /* 0x024fc80000400000 */
[----:B------:R-:W-:-:S04]  /*3300*/  FFMA R23, R6, R10, R23 ;  /* 0x0000000a06177223 */ /* 0x000fc80000000017 */
[C---:B------:R-:W-:Y:S02]  /*3310*/  FFMA R23, R5.reuse, R20, R23 ;  /* 0x0000001405177223 */ /* 0x040fe40000000017 */
[----:B------:R-:W2:Y:S01]  /*3320*/  LDG.E.CONSTANT R20, desc[UR10][R16.64+0x14] ;  /* 0x0000140a10147981 */ /* 0x000ea2000c1e9900 */
[C---:B----4-:R-:W-:Y:S01]  /*3330*/  FMUL R25, R5.reuse, R18 ;  /* 0x0000001205197220 */ /* 0x050fe20000400000 */
[----:B------:R-:W-:Y:S01]  /*3340*/  FFMA R9, R8, R9, R23 ;  /* 0x0000000908097223 */ /* 0x000fe20000000017 */
[-C--:B---3--:R-:W-:Y:S02]  /*3350*/  FMUL R23, R5, R28.reuse ;  /* 0x0000001c05177220 */ /* 0x088fe40000400000 */
[C---:B------:R-:W-:Y:S01]  /*3360*/  FFMA R25, R6.reuse, R28, R25 ;  /* 0x0000001c06197223 */ /* 0x040fe20000000019 */
[----:B------:R-:W-:Y:S01]  /*3370*/  FFMA R9, R7, R11, R9 ;  /* 0x0000000b07097223 */ /* 0x000fe20000000009 */
[----:B------:R-:W-:-:S04]  /*3380*/  FFMA R23, R6, R19, R23 ;  /* 0x0000001306177223 */ /* 0x000fc80000000017 */
[----:B------:R-:W-:-:S04]  /*3390*/  FFMA R23, R5, R10, R23 ;  /* 0x0000000a05177223 */ /* 0x000fc80000000017 */
[----:B------:R-:W-:Y:S01]  /*33a0*/  FFMA R10, R8, R11, R23 ;  /* 0x0000000b080a7223 */ /* 0x000fe20000000017 */
[C---:B------:R-:W-:Y:S01]  /*33b0*/  FFMA R11, R5.reuse, R19, R25 ;  /* 0x00000013050b7223 */ /* 0x040fe20000000019 */
[C---:B------:R-:W-:Y:S01]  /*33c0*/  FMUL R19, R5.reuse, R26 ;  /* 0x0000001a05137220 */ /* 0x040fe20000400000 */
[----:B------:R-:W-:Y:S01]  /*33d0*/  FMUL R23, R5, R24 ;  /* 0x0000001805177220 */ /* 0x000fe20000400000 */
[----:B------:R-:W-:Y:S02]  /*33e0*/  FFMA R10, R7, R9, R10 ;  /* 0x00000009070a7223 */ /* 0x000fe4000000000a */
[C---:B------:R-:W-:Y:S01]  /*33f0*/  FFMA R19, R6.reuse, R18, R19 ;  /* 0x0000001206137223 */ /* 0x040fe20000000013 */
[----:B------:R-:W-:-:S03]  /*3400*/  FFMA R23, R6, R26, R23 ;  /* 0x0000001a06177223 */ /* 0x000fc60000000017 */
[C---:B------:R-:W-:Y:S01]  /*3410*/  FFMA R25, R5.reuse, R28, R19 ;  /* 0x0000001c05197223 */ /* 0x040fe20000000013 */
[----:B------:R-:W-:Y:S01]  /*3420*/  FFMA R28, R8, R9, R11 ;  /* 0x00000009081c7223 */ /* 0x000fe2000000000b */
[----:B------:R-:W-:Y:S01]  /*3430*/  FFMA R23, R5, R18, R23 ;  /* 0x0000001205177223 */ /* 0x000fe20000000017 */
[----:B------:R-:W3:Y:S01]  /*3440*/  LDG.E.CONSTANT R11, desc[UR10][R16.64+0x18] ;  /* 0x0000180a100b7981 */ /* 0x000ee2000c1e9900 */
[----:B------:R-:W-:-:S04]  /*3450*/  IMAD.WIDE.U32 R18, R21, 0x4, R12 ;  /* 0x0000000415127825 */ /* 0x000fc800078e000c */
[-C--:B------:R-:W-:Y:S01]  /*3460*/  FFMA R27, R7, R10.reuse, R28 ;  /* 0x0000000a071b7223 */ /* 0x080fe2000000001c */
[----:B------:R-:W-:-:S03]  /*3470*/  FFMA R28, R8, R10, R25 ;  /* 0x0000000a081c7223 */ /* 0x000fc60000000019 */
[-C--:B------:R-:W-:Y:S01]  /*3480*/  FFMA R29, R8, R27.reuse, R23 ;  /* 0x0000001b081d7223 */ /* 0x080fe20000000017 */
[----:B------:R-:W-:Y:S01]  /*3490*/  FFMA R25, R7, R27, R28 ;  /* 0x0000001b07197223 */ /* 0x000fe2000000001c */
[----:B------:R-:W4:Y:S04]  /*34a0*/  LDG.E.CONSTANT R23, desc[UR10][R16.64+0x1c] ;  /* 0x00001c0a10177981 */ /* 0x000f28000c1e9900 */
[----:B------:R0:W-:Y:S04]  /*34b0*/  STG.E desc[UR10][R18.64+0x4], R10 ;  /* 0x0000040a12007986 */ /* 0x0001e8000c10190a */
[----:B------:R1:W-:Y:S04]  /*34c0*/  STG.E desc[UR10][R18.64], R9 ;  /* 0x0000000912007986 */ /* 0x0003e8000c10190a */
[----:B0-----:R-:W4:Y:S01]  /*34d0*/  LDG.E.CONSTANT R10, desc[UR10][R16.64+0x24] ;  /* 0x0000240a100a7981 */ /* 0x001f22000c1e9900 */
[----:B--2---:R-:W-:-:S04]  /*34e0*/  FMUL R28, R5, R20 ;  /* 0x00000014051c7220 */ /* 0x004fc80000400000 */
[----:B------:R-:W-:-:S04]  /*34f0*/  FFMA R28, R6, R24, R28 ;  /* 0x00000018061c7223 */ /* 0x000fc8000000001c */
[----:B------:R-:W-:Y:S02]  /*3500*/  FFMA R26, R5, R26, R28 ;  /* 0x0000001a051a7223 */ /* 0x000fe4000000001c */
[----:B------:R-:W2:Y:S04]  /*3510*/  LDG.E.CONSTANT R28, desc[UR10][R16.64+0x20] ;  /* 0x0000200a101c7981 */ /* 0x000ea8000c1e9900 */
[----:B------:R3:W-:Y:S01]  /*3520*/  STG.E desc[UR10][R18.64+0x8], R27 ;  /* 0x0000081b12007986 */ /* 0x0007e2000c10190a */
[-C--:B-1----:R-:W-:Y:S01]  /*3530*/  FFMA R9, R7, R25.reuse, R29 ;  /* 0x0000001907097223 */ /* 0x082fe2000000001d */
[----:B------:R-:W-:Y:S01]  /*3540*/  FFMA R26, R8, R25, R26 ;  /* 0x00000019081a7223 */ /* 0x000fe2000000001a */
[----:B---3--:R-:W-:-:S04]  /*3550*/  FMUL R27, R5, R11 ;  /* 0x0000000b051b7220 */ /* 0x008fc80000400000 */
[----:B------:R-:W-:-:S04]  /*3560*/  FFMA R27, R6, R20, R27 ;  /* 0x00000014061b7223 */ /* 0x000fc8000000001b */
[----:B------:R-:W-:-:S04]  /*3570*/  FFMA R29, R5, R24, R27 ;  /* 0x00000018051d7223 */ /* 0x000fc8000000001b */
[----:B------:R-:W-:Y:S01]  /*3580*/  FFMA R24, R8, R9, R29 ;  /* 0x0000000908187223 */ /* 0x000fe2000000001d */
[----:B----4-:R-:W-:Y:S01]  /*3590*/  FMUL R29, R5, R23 ;  /* 0x00000017051d7220 */ /* 0x010fe20000400000 */
[----:B------:R-:W-:-:S03]  /*35a0*/  FFMA R27, R7, R9, R26 ;  /* 0x00000009071b7223 */ /* 0x000fc6000000001a */
[----:B------:R-:W-:Y:S01]  /*35b0*/  FFMA R26, R6, R11, R29 ;  /* 0x0000000b061a7223 */ /* 0x000fe2000000001d */
[----:B------:R0:W-:Y:S03]  /*35c0*/  STG.E desc[UR10][R18.64+0xc], R25 ;  /* 0x00000c1912007986 */ /* 0x0001e6000c10190a */
[----:B0-----:R-:W-:Y:S01]  /*35d0*/  FFMA R25, R5, R20, R26 ;  /* 0x0000001405197223 */ /* 0x001fe2000000001a */
[-C--:B------:R-:W-:Y:S01]  /*35e0*/  FFMA R24, R7, R27.reuse, R24 ;  /* 0x0000001b07187223 */ /* 0x080fe20000000018 */
[----:B------:R0:W-:Y:S02]  /*35f0*/  STG.E desc[UR10][R18.64+0x10], R9 ;  /* 0x0000100912007986 */ /* 0x0001e4000c10190a */
[----:B------:R-:W-:Y:S01]  /*3600*/  FFMA R26, R8, R27, R25 ;  /* 0x0000001b081a7223 */ /* 0x000fe20000000019 */
[C---:B------:R-:W-:Y:S01]  /*3610*/  FMUL R25, R5.reuse, R10 ;  /* 0x0000000a05197220 */ /* 0x040fe20000400000 */
[----:B0-----:R-:W3:Y:S04]  /*3620*/  LDG.E.CONSTANT R9, desc[UR10][R16.64+0x2c] ;  /* 0x00002c0a10097981 */ /* 0x001ee8000c1e9900 */
[----:B------:R0:W-:Y:S01]  /*3630*/  STG.E desc[UR10][R18.64+0x18], R24 ;  /* 0x0000181812007986 */ /* 0x0001e2000c10190a */
[----:B--2---:R-:W-:-:S04]  /*3640*/  FMUL R20, R5, R28 ;  /* 0x0000001c05147220 */ /* 0x004fc80000400000 */
[----:B------:R-:W-:-:S04]  /*3650*/  FFMA R20, R6, R23, R20 ;  /* 0x0000001706147223 */ /* 0x000fc80000000014 */
[----:B------:R-:W-:Y:S02]  /*3660*/  FFMA R29, R5, R11, R20 ;  /* 0x0000000b051d7223 */ /* 0x000fe40000000014 */
[----:B------:R-:W2:Y:S01]  /*3670*/  LDG.E.CONSTANT R20, desc[UR10][R16.64+0x28] ;  /* 0x0000280a10147981 */ /* 0x000ea2000c1e9900 */
[----:B------:R-:W-:Y:S01]  /*3680*/  FFMA R11, R7, R24, R26 ;  /* 0x00000018070b7223 */ /* 0x000fe2000000001a */
[----:B------:R-:W-:-:S04]  /*3690*/  FFMA R26, R6, R28, R25 ;  /* 0x0000001c061a7223 */ /* 0x000fc80000000019 */
[----:B------:R-:W-:Y:S02]  /*36a0*/  FFMA R23, R5, R23, R26 ;  /* 0x0000001705177223 */ /* 0x000fe4000000001a */
[----:B------:R-:W4:Y:S01]  /*36b0*/  LDG.E.CONSTANT R26, desc[UR10][R16.64+0x30] ;  /* 0x0000300a101a7981 */ /* 0x000f22000c1e9900 */
[----:B------:R-:W-:-:S03]  /*36c0*/  FFMA R29, R8, R24, R29 ;  /* 0x00000018081d7223 */ /* 0x000fc6000000001d */
[----:B0-----:R-:W4:Y:S01]  /*36d0*/  LDG.E.CONSTANT R24, desc[UR10][R16.64+0x34] ;  /* 0x0000340a10187981 */ /* 0x001f22000c1e9900 */
[-C--:B------:R-:W-:Y:S01]  /*36e0*/  FFMA R29, R7, R11.reuse, R29 ;  /* 0x0000000b071d7223 */ /* 0x080fe2000000001d */
[----:B------:R-:W-:Y:S02]  /*36f0*/  FFMA R23, R8, R11, R23 ;  /* 0x0000000b08177223 */ /* 0x000fe40000000017 */
[----:B------:R0:W-:Y:S04]  /*3700*/  STG.E desc[UR10][R18.64+0x1c], R11 ;  /* 0x00001c0b12007986 */ /* 0x0001e8000c10190a */
[----:B------:R1:W-:Y:S01]  /*3710*/  STG.E desc[UR10][R18.64+0x14], R27 ;  /* 0x0000141b12007986 */ /* 0x0003e2000c10190a */
[----:B--2---:R-:W-:-:S04]  /*3720*/  FMUL R25, R5, R20 ;  /* 0x0000001405197220 */ /* 0x004fc80000400000 */
[----:B------:R-:W-:-:S04]  /*3730*/  FFMA R25, R6, R10, R25 ;  /* 0x0000000a06197223 */ /* 0x000fc80000000019 */
[----:B------:R-:W-:-:S04]  /*3740*/  FFMA R25, R5, R28, R25 ;  /* 0x0000001c05197223 */ /* 0x000fc80000000019 */
[----:B------:R-:W-:Y:S01]  /*3750*/  FFMA R28, R8, R29, R25 ;  /* 0x0000001d081c7223 */ /* 0x000fe20000000019 */
[----:B---3--:R-:W-:-:S04]  /*3760*/  FMUL R25, R5, R9 ;  /* 0x0000000905197220 */ /* 0x008fc80000400000 */
[----:B0-----:R-:W-:-:S04]  /*3770*/  FFMA R11, R6, R20, R25 ;  /* 0x00000014060b7223 */ /* 0x001fc80000000019 */
[C---:B------:R-:W-:Y:S01]  /*3780*/  FFMA R11, R5.reuse, R10, R11 ;  /* 0x0000000a050b7223 */ /* 0x040fe2000000000b */
[----:B----4-:R-:W-:-:S04]  /*3790*/  FMUL R10, R5, R26 ;  /* 0x0000001a050a7220 */ /* 0x010fc80000400000 */
[----:B------:R-:W-:Y:S01]  /*37a0*/  FFMA R25, R6, R9, R10 ;  /* 0x0000000906197223 */ /* 0x000fe2000000000a */
[----:B-1----:R-:W-:-:S03]  /*37b0*/  FMUL R27, R5, R24 ;  /* 0x00000018051b7220 */ /* 0x002fc60000400000 */
[----:B------:R-:W-:Y:S02]  /*37c0*/  FFMA R25, R5, R20, R25 ;  /* 0x0000001405197223 */ /* 0x000fe40000000019 */
[----:B------:R-:W2:Y:S01]  /*37d0*/  LDG.E.CONSTANT R20, desc[UR10][R16.64+0x38] ;  /* 0x0000380a10147981 */ /* 0x000ea2000c1e9900 */
[----:B------:R-:W-:-:S04]  /*37e0*/  FFMA R10, R6, R26, R27 ;  /* 0x0000001a060a7223 */ /* 0x000fc8000000001b */
[----:B------:R-:W-:Y:S02]  /*37f0*/  FFMA R9, R5, R9, R10 ;  /* 0x0000000905097223 */ /* 0x000fe4000000000a */
[----:B------:R-:W3:Y:S01]  /*3800*/  LDG.E.CONSTANT R10, desc[UR10][R16.64+0x3c] ;  /* 0x00003c0a100a7981 */ /* 0x000ee2000c1e9900 */
[----:B------:R-:W-:-:S03]  /*3810*/  FFMA R23, R7, R29, R23 ;  /* 0x0000001d07177223 */ /* 0x000fc60000000017 */
[----:B------:R0:W-:Y:S01]  /*3820*/  STG.E desc[UR10][R18.64+0x20], R29 ;  /* 0x0000201d12007986 */ /* 0x0001e2000c10190a */
[----:B------:R-:W-:-:S04]  /*3830*/  FFMA R28, R7, R23, R28 ;  /* 0x00000017071c7223 */ /* 0x000fc8000000001c */
[----:B------:R-:W-:Y:S01]  /*3840*/  FFMA R25, R8, R28, R25 ;  /* 0x0000001c08197223 */ /* 0x000fe20000000019 */
[----:B------:R1:W-:Y:S01]  /*3850*/  STG.E desc[UR10][R18.64+0x24], R23 ;  /* 0x0000241712007986 */ /* 0x0003e2000c10190a */
[----:B------:R-:W-:-:S03]  /*3860*/  IADD3 R22, PT, PT, R22, 0x10, RZ ;  /* 0x0000001016167810 */ /* 0x000fc60007ffe0ff */
[----:B------:R1:W-:Y:S01]  /*3870*/  STG.E desc[UR10][R18.64+0x28], R28 ;  /* 0x0000281c12007986 */ /* 0x0003e2000c10190a */
[----:B------:R-:W-:Y:S01]  /*3880*/  IADD3 R21, PT, PT, R21, 0x10, RZ ;  /* 0x0000001015157810 */ /* 0x000fe20007ffe0ff */
[----:B--2---:R-:W-:-:S04]  /*3890*/  FMUL R27, R5, R20 ;  /* 0x00000014051b7220 */ /* 0x004fc80000400000 */
[----:B0-----:R-:W-:Y:S01]  /*38a0*/  FFMA R29, R6, R24, R27 ;  /* 0x00000018061d7223 */ /* 0x001fe2000000001b */
[----:B------:R-:W-:-:S03]  /*38b0*/  FFMA R27, R8, R23, R11 ;  /* 0x00000017081b7223 */ /* 0x000fc6000000000b */
[----:B------:R-:W-:Y:S01]  /*38c0*/  FFMA R11, R5, R26, R29 ;  /* 0x0000001a050b7223 */ /* 0x000fe2000000001d */
[----:B------:R-:W-:Y:S01]  /*38d0*/  FFMA R26, R7, R28, R27 ;  /* 0x0000001c071a7223 */ /* 0x000fe2000000001b */
[----:B---3--:R-:W-:-:S03]  /*38e0*/  FMUL R27, R5, R10 ;  /* 0x0000000a051b7220 */ /* 0x008fc60000400000 */
        /* <DEDUP_REMOVED lines=9> */
[----:B------:R-:W-:Y:S01]  /*3980*/  IADD3 R16, PT, PT, R4, -0x2, RZ ;  /* 0xfffffffe04107810 */ /* 0x000fe20007ffe0ff */
[----:B------:R1:W-:Y:S03]  /*3990*/  STG.E desc[UR10][R18.64+0x2c], R26 ;  /* 0x00002c1a12007986 */ /* 0x0003e6000c10190a */
[----:B------:R-:W-:Y:S01]  /*39a0*/  LOP3.LUT R27, R16, 0xfffffff0, RZ, 0xc0, !PT ;  /* 0xfffffff0101b7812 */ /* 0x000fe200078ec0ff */
[----:B------:R1:W-:Y:S04]  /*39b0*/  STG.E desc[UR10][R18.64+0x30], R25 ;  /* 0x0000301912007986 */ /* 0x0003e8000c10190a */
[----:B------:R1:W-:Y:S04]  /*39c0*/  STG.E desc[UR10][R18.64+0x34], R17 ;  /* 0x0000341112007986 */ /* 0x0003e8000c10190a */
[----:B------:R1:W-:Y:S04]  /*39d0*/  STG.E desc[UR10][R18.64+0x38], R9 ;  /* 0x0000380912007986 */ /* 0x0003e8000c10190a */
[----:B------:R1:W-:Y:S01]  /*39e0*/  STG.E desc[UR10][R18.64+0x3c], R11 ;  /* 0x00003c0b12007986 */ /* 0x0003e2000c10190a */
[----:B------:R-:W-:-:S13]  /*39f0*/  ISETP.NE.AND P2, PT, R22, R27, PT ;  /* 0x0000001b1600720c */ /* 0x000fda0003f45270 */
[----:B-1----:R-:W-:Y:S05]  /*3a00*/  @P2 BRA `(.L_x_81) ;  /* 0xfffffff800202947 */ /* 0x002fea000383ffff */
.L_x_80:
[----:B------:R-:W-:Y:S05]  /*3a10*/  @!P3 BRA `(.L_x_79) ;  /* 0x000000080000b947 */ /* 0x000fea0003800000 */
[----:B------:R-:W-:-:S04]  /*3a20*/  IADD3 R14, PT, PT, R4, 0xe, RZ ;  /* 0x0000000e040e7810 */ /* 0x000fc80007ffe0ff */
[----:B------:R-:W-:Y:S01]  /*3a30*/  LOP3.LUT P2, RZ, R14, 0x7, RZ, 0xc0, !PT ;  /* 0x000000070eff7812 */ /* 0x000fe2000784c0ff */
[----:B------:R-:W-:-:S12]  /*3a40*/  @!P1 BRA `(.L_x_82) ;  /* 0x0000000000f09947 */ /* 0x000fd80003800000 */
[----:B------:R-:W0:Y:S02]  /*3a50*/  LDC.64 R14, c[0x0][0x380] ;  /* 0x0000e000ff0e7b82 */ /* 0x000e240000000a00 */
[----:B0-----:R-:W-:-:S05]  /*3a60*/  IMAD.WIDE.U32 R14, R21, 0x4, R14 ;  /* 0x00000004150e7825 */ /* 0x001fca00078e000e */
[----:B------:R-:W2:Y:S04]  /*3a70*/  LDG.E.CONSTANT R28, desc[UR10][R14.64] ;  /* 0x0000000a0e1c7981 */ /* 0x000ea8000c1e9900 */
[----:B------:R-:W3:Y:S04]  /*3a80*/  LDG.E.CONSTANT R24, desc[UR10][R14.64+0x4] ;  /* 0x0000040a0e187981 */ /* 0x000ee8000c1e9900 */
[----:B------:R-:W4:Y:S04]  /*3a90*/  LDG.E.CONSTANT R26, desc[UR10][R14.64+0x8] ;  /* 0x0000080a0e1a7981 */ /* 0x000f28000c1e9900 */
[----:B------:R-:W4:Y:S04]  /*3aa0*/  LDG.E.CONSTANT R18, desc[UR10][R14.64+0xc] ;  /* 0x00000c0a0e127981 */ /* 0x000f28000c1e9900 */
[----:B------:R-:W4:Y:S04]  /*3ab0*/  LDG.E.CONSTANT R16, desc[UR10][R14.64+0x10] ;  /* 0x0000100a0e107981 */ /* 0x000f28000c1e9900 */
[----:B------:R-:W4:Y:S01]  /*3ac0*/  LDG.E.CONSTANT R22, desc[UR10][R14.64+0x14] ;  /* 0x0000140a0e167981 */ /* 0x000f22000c1e9900 */
[C---:B--2--5:R-:W-:Y:S01]  /*3ad0*/  FMUL R17, R5.reuse, R28 ;  /* 0x0000001c05117220 */ /* 0x064fe20000400000 */
[----:B---3--:R-:W-:-:S03]  /*3ae0*/  FMUL R19, R5, R24 ;  /* 0x0000001805137220 */ /* 0x008fc60000400000 */
[C---:B------:R-:W-:Y:S01]  /*3af0*/  FFMA R17, R6.reuse, R10, R17 ;  /* 0x0000000a06117223 */ /* 0x040fe20000000011 */
[----:B------:R-:W-:-:S03]  /*3b00*/  FFMA R19, R6, R28, R19 ;  /* 0x0000001c06137223 */ /* 0x000fc60000000013 */
[C---:B------:R-:W-:Y:S02]  /*3b10*/  FFMA R17, R5.reuse, R20, R17 ;  /* 0x0000001405117223 */ /* 0x040fe40000000011 */
[----:B------:R-:W2:Y:S01]  /*3b20*/  LDG.E.CONSTANT R20, desc[UR10][R14.64+0x18] ;  /* 0x0000180a0e147981 */ /* 0x000ea2000c1e9900 */
[----:B------:R-:W-:-:S03]  /*3b30*/  FFMA R19, R5, R10, R19 ;  /* 0x0000000a05137223 */ /* 0x000fc60000000013 */
[----:B------:R0:W3:Y:S01]  /*3b40*/  LDG.E.CONSTANT R10, desc[UR10][R14.64+0x1c] ;  /* 0x00001c0a0e0a7981 */ /* 0x0000e2000c1e9900 */
[C---:B------:R-:W-:Y:S01]  /*3b50*/  FFMA R17, R8.reuse, R9, R17 ;  /* 0x0000000908117223 */ /* 0x040fe20000000011 */
[----:B----4-:R-:W-:Y:S01]  /*3b60*/  FMUL R9, R5, R26 ;  /* 0x0000001a05097220 */ /* 0x010fe20000400000 */
[-C--:B------:R-:W-:Y:S02]  /*3b70*/  FFMA R19, R8, R11.reuse, R19 ;  /* 0x0000000b08137223 */ /* 0x080fe40000000013 */
[----:B------:R-:W-:Y:S01]  /*3b80*/  FFMA R17, R7, R11, R17 ;  /* 0x0000000b07117223 */ /* 0x000fe20000000011 */
[C---:B------:R-:W-:Y:S01]  /*3b90*/  FFMA R9, R6.reuse, R24, R9 ;  /* 0x0000001806097223 */ /* 0x040fe20000000009 */
[C---:B------:R-:W-:Y:S01]  /*3ba0*/  FMUL R11, R5.reuse, R18 ;  /* 0x00000012050b7220 */ /* 0x040fe20000400000 */
[C---:B------:R-:W-:Y:S02]  /*3bb0*/  FMUL R23, R5.reuse, R16 ;  /* 0x0000001005177220 */ /* 0x040fe40000400000 */
[----:B------:R-:W-:Y:S01]  /*3bc0*/  FFMA R9, R5, R28, R9 ;  /* 0x0000001c05097223 */ /* 0x000fe20000000009 */
[C---:B------:R-:W-:Y:S01]  /*3bd0*/  FFMA R28, R6.reuse, R26, R11 ;  /* 0x0000001a061c7223 */ /* 0x040fe2000000000b */
[----:B------:R-:W-:Y:S01]  /*3be0*/  FFMA R23, R6, R18, R23 ;  /* 0x0000001206177223 */ /* 0x000fe20000000017 */
[-C--:B------:R-:W-:Y:S01]  /*3bf0*/  FFMA R19, R7, R17.reuse, R19 ;  /* 0x0000001107137223 */ /* 0x080fe20000000013 */
[C---:B0-----:R-:W-:Y:S01]  /*3c00*/  FFMA R14, R8.reuse, R17, R9 ;  /* 0x00000011080e7223 */ /* 0x041fe20000000009 */
[C---:B------:R-:W-:Y:S01]  /*3c10*/  FFMA R9, R5.reuse, R24, R28 ;  /* 0x0000001805097223 */ /* 0x040fe2000000001c */
[C---:B------:R-:W-:Y:S01]  /*3c20*/  FMUL R15, R5.reuse, R22 ;  /* 0x00000016050f7220 */ /* 0x040fe20000400000 */
[----:B------:R-:W-:Y:S01]  /*3c30*/  FFMA R11, R5, R26, R23 ;  /* 0x0000001a050b7223 */ /* 0x000fe20000000017 */
[-C--:B------:R-:W-:Y:S01]  /*3c40*/  FFMA R23, R7, R19.reuse, R14 ;  /* 0x0000001307177223 */ /* 0x080fe2000000000e */
[----:B------:R-:W-:Y:S01]  /*3c50*/  FFMA R14, R8, R19, R9 ;  /* 0x00000013080e7223 */ /* 0x000fe20000000009 */
[----:B------:R-:W-:-:S03]  /*3c60*/  FFMA R24, R6, R16, R15 ;  /* 0x0000001006187223 */ /* 0x000fc6000000000f */
[-C--:B------:R-:W-:Y:S01]  /*3c70*/  FFMA R25, R7, R23.reuse, R14 ;  /* 0x0000001707197223 */ /* 0x080fe2000000000e */
[----:B------:R-:W-:Y:S01]  /*3c80*/  FFMA R14, R8, R23, R11 ;  /* 0x00000017080e7223 */ /* 0x000fe2000000000b */
[C---:B------:R-:W-:Y:S01]  /*3c90*/  FFMA R9, R5.reuse, R18, R24 ;  /* 0x0000001205097223 */ /* 0x040fe20000000018 */
[C---:B--2---:R-:W-:Y:S01]  /*3ca0*/  FMUL R15, R5.reuse, R20 ;  /* 0x00000014050f7220 */ /* 0x044fe20000400000 */
[----:B---3--:R-:W-:-:S03]  /*3cb0*/  FMUL R27, R5, R10 ;  /* 0x0000000a051b7220 */ /* 0x008fc60000400000 */
[C---:B------:R-:W-:Y:S01]  /*3cc0*/  FFMA R18, R6.reuse, R22, R15 ;  /* 0x0000001606127223 */ /* 0x040fe2000000000f */
[----:B------:R-:W-:Y:S01]  /*3cd0*/  FFMA R11, R6, R20, R27 ;  /* 0x00000014060b7223 */ /* 0x000fe2000000001b */
[-C--:B------:R-:W-:Y:S01]  /*3ce0*/  FFMA R27, R7, R25.reuse, R14 ;  /* 0x00000019071b7223 */ /* 0x080fe2000000000e */
[C---:B------:R-:W-:Y:S01]  /*3cf0*/  FFMA R14, R8.reuse, R25, R9 ;  /* 0x00000019080e7223 */ /* 0x040fe20000000009 */
[C---:B------:R-:W-:Y:S01]  /*3d00*/  FFMA R9, R5.reuse, R16, R18 ;  /* 0x0000001005097223 */ /* 0x040fe20000000012 */
[----:B------:R-:W-:Y:S02]  /*3d10*/  FFMA R11, R5, R22, R11 ;  /* 0x00000016050b7223 */ /* 0x000fe4000000000b */
[-C--:B------:R-:W-:Y:S01]  /*3d20*/  FFMA R29, R7, R27.reuse, R14 ;  /* 0x0000001b071d7223 */ /* 0x080fe2000000000e */
[----:B------:R-:W-:-:S04]  /*3d30*/  FFMA R16, R8, R27, R9 ;  /* 0x0000001b08107223 */ /* 0x000fc80000000009 */
[-C--:B------:R-:W-:Y:S01]  /*3d40*/  FFMA R9, R7, R29.reuse, R16 ;  /* 0x0000001d07097223 */ /* 0x080fe20000000010 */
[----:B------:R-:W-:Y:S01]  /*3d50*/  FFMA R16, R8, R29, R11 ;  /* 0x0000001d08107223 */ /* 0x000fe2000000000b */
[----:B------:R-:W-:-:S04]  /*3d60*/  IMAD.WIDE.U32 R14, R21, 0x4, R12 ;  /* 0x00000004150e7825 */ /* 0x000fc800078e000c */
[----:B------:R-:W-:Y:S01]  /*3d70*/  FFMA R11, R7, R9, R16 ;  /* 0x00000009070b7223 */ /* 0x000fe20000000010 */
        /* <DEDUP_REMOVED lines=8> */
[----:B------:R-:W-:-:S07]  /*3e00*/  IADD3 R21, PT, PT, R21, 0x8, RZ ;  /* 0x0000000815157810 */ /* 0x000fce0007ffe0ff */
.L_x_82:
[----:B------:R-:W-:Y:S05]  /*3e10*/  @!P2 BRA `(.L_x_79) ;  /* 0x000000040000a947 */ /* 0x000fea0003800000 */
[----:B------:R-:W-:-:S04]  /*3e20*/  IADD3 R16, PT, PT, R4, 0x6, RZ ;  /* 0x0000000604107810 */ /* 0x000fc80007ffe0ff */
[----:B------:R-:W-:-:S04]  /*3e30*/  LOP3.LUT R16, R16, 0x3, RZ, 0xc0, !PT ;  /* 0x0000000310107812 */ /* 0x000fc800078ec0ff */
[----:B------:R-:W-:Y:S01]  /*3e40*/  ISETP.NE.AND P2, PT, R16, RZ, PT ;  /* 0x000000ff1000720c */ /* 0x000fe20003f45270 */
[----:B------:R-:W-:-:S12]  /*3e50*/  @!P0 BRA `(.L_x_83) ;  /* 0x0000000000808947 */ /* 0x000fd80003800000 */
[----:B0-----:R-:W0:Y:S02]  /*3e60*/  LDC.64 R14, c[0x0][0x380] ;  /* 0x0000e000ff0e7b82 */ /* 0x001e240000000a00 */
[----:B0-----:R-:W-:-:S05]  /*3e70*/  IMAD.WIDE.U32 R14, R21, 0x4, R14 ;  /* 0x00000004150e7825 */ /* 0x001fca00078e000e */
        /* <DEDUP_REMOVED lines=10> */
[----:B------:R-:W-:-:S04]  /*3f20*/  FFMA R24, R8, R9, R17 ;  /* 0x0000000908187223 */ /* 0x000fc80000000011 */
[-C--:B------:R-:W-:Y:S01]  /*3f30*/  FFMA R17, R7, R11.reuse, R24 ;  /* 0x0000000b07117223 */ /* 0x080fe20000000018 */
        /* <DEDUP_REMOVED lines=11> */
[C---:B------:R-:W-:Y:S01]  /*3ff0*/  IMAD.WIDE.U32 R14, R21.reuse, 0x4, R12 ;  /* 0x00000004150e7825 */ /* 0x040fe200078e000c */
[----:B------:R-:W-:-:S03]  /*4000*/  IADD3 R21, PT, PT, R21, 0x4, RZ ;  /* 0x0000000415157810 */ /* 0x000fc60007ffe0ff */
[----:B------:R-:W-:Y:S01]  /*4010*/  FFMA R11, R7, R9, R18 ;  /* 0x00000009070b7223 */ /* 0x000fe20000000012 */
[----:B------:R1:W-:Y:S04]  /*4020*/  STG.E desc[UR10][R14.64], R17 ;  /* 0x000000110e007986 */ /* 0x0003e8000c10190a */
[----:B------:R1:W-:Y:S04]  /*4030*/  STG.E desc[UR10][R14.64+0x4], R19 ;  /* 0x000004130e007986 */ /* 0x0003e8000c10190a */
[----:B------:R1:W-:Y:S04]  /*4040*/  STG.E desc[UR10][R14.64+0x8], R9 ;  /* 0x000008090e007986 */ /* 0x0003e8000c10190a */
[----:B------:R1:W-:Y:S02]  /*4050*/  STG.E desc[UR10][R14.64+0xc], R11 ;  /* 0x00000c0b0e007986 */ /* 0x0003e4000c10190a */
.L_x_83:
[----:B------:R-:W-:Y:S05]  /*4060*/  @!P2 BRA `(.L_x_79) ;  /* 0x00000000006ca947 */ /* 0x000fea0003800000 */
[----:B01----:R-:W0:Y:S02]  /*4070*/  LDC.64 R14, c[0x0][0x380] ;  /* 0x0000e000ff0e7b82 */ /* 0x003e240000000a00 */
[----:B0-----:R-:W-:-:S05]  /*4080*/  IMAD.WIDE.U32 R14, R21, 0x4, R14 ;  /* 0x00000004150e7825 */ /* 0x001fca00078e000e */
[----:B------:R-:W2:Y:S01]  /*4090*/  LDG.E.CONSTANT R18, desc[UR10][R14.64] ;  /* 0x0000000a0e127981 */ /* 0x000ea2000c1e9900 */
[----:B------:R-:W-:Y:S01]  /*40a0*/  IMAD.WIDE.U32 R12, R21, 0x4, R12 ;  /* 0x00000004150c7825 */ /* 0x000fe200078e000c */
        /* <DEDUP_REMOVED lines=9> */
[----:B------:R-:W3:-:S12]  /*4140*/  LDG.E.CONSTANT R22, desc[UR10][R14.64+0x4] ;  /* 0x0000040a0e167981 */ /* 0x000ed8000c1e9900 */
[----:B------:R-:W4:Y:S01]  /*4150*/  @P2 LDG.E.CONSTANT R20, desc[UR10][R14.64+0x8] ;  /* 0x0000080a0e142981 */ /* 0x000f22000c1e9900 */
[----:B---3--:R-:W-:-:S04]  /*4160*/  FMUL R9, R5, R22 ;  /* 0x0000001605097220 */ /* 0x008fc80000400000 */
[----:B------:R-:W-:-:S04]  /*4170*/  FFMA R16, R6, R18, R9 ;  /* 0x0000001206107223 */ /* 0x000fc80000000009 */
[C---:B------:R-:W-:Y:S01]  /*4180*/  FFMA R9, R5.reuse, R10, R16 ;  /* 0x0000000a05097223 */ /* 0x040fe20000000010 */
[----:B----4-:R-:W-:-:S04]  /*4190*/  @P2 FMUL R17, R5, R20 ;  /* 0x0000001405112220 */ /* 0x010fc80000400000 */
        /* <DEDUP_REMOVED lines=8> */
.L_x_79:
[----:B------:R-:W4:Y:S01]  /*4220*/  LDCU UR5, c[0x0][0x3b4] ;  /* 0x00007680ff0577ac */ /* 0x000f220008000800 */
[----:B------:R-:W-:-:S04]  /*4230*/  IADD3 R0, PT, PT, R0, UR6, RZ ;  /* 0x0000000600007c10 */ /* 0x000fc8000fffe0ff */
[----:B----4-:R-:W-:-:S13]  /*4240*/  ISETP.GE.AND P2, PT, R0, UR5, PT ;  /* 0x0000000500007c0c */ /* 0x010fda000bf46270 */
[----:B------:R-:W-:Y:S05]  /*4250*/  @!P2 BRA `(.L_x_84) ;  /* 0xffffffe80050a947 */ /* 0x000fea000383ffff */
[----:B------:R-:W-:Y:S05]  /*4260*/  EXIT ;  /* 0x000000000000794d */ /* 0x000fea0003800000 */
.L_x_73:
[----:B------:R-:W-:Y:S01]  /*4270*/  IADD3 R5, PT, PT, R5, -UR4, RZ ;  /* 0x8000000405057c10 */ /* 0x000fe2000fffe0ff */
[----:B------:R-:W5:Y:S03]  /*4280*/  LDG.E.CONSTANT R2, desc[UR10][R6.64] ;  /* 0x0000000a06027981 */ /* 0x000f66000c1e9900 */
[C---:B------:R-:W-:Y:S01]  /*4290*/  IADD3 R10, PT, PT, R5.reuse, 0x6, RZ ;  /* 0x00000006050a7810 */ /* 0x040fe20007ffe0ff */
[----:B------:R0:W5:Y:S01]  /*42a0*/  LDG.E.CONSTANT R3, desc[UR10][R6.64+0x4] ;  /* 0x0000040a06037981 */ /* 0x000162000c1e9900 */
[----:B------:R-:W-:Y:S02]  /*42b0*/  IADD3 R4, PT, PT, R5, 0xe, RZ ;  /* 0x0000000e05047810 */ /* 0x000fe40007ffe0ff */
[----:B------:R-:W-:Y:S02]  /*42c0*/  LOP3.LUT R11, R10, 0x7, RZ, 0xc0, !PT ;  /* 0x000000070a0b7812 */ /* 0x000fe400078ec0ff */
[----:B------:R-:W-:-:S02]  /*42d0*/  LOP3.LUT R9, R4, 0xf, RZ, 0xc0, !PT ;  /* 0x0000000f04097812 */ /* 0x000fc400078ec0ff */
[----:B------:R-:W-:Y:S02]  /*42e0*/  IADD3 R8, PT, PT, R5, -0x3, RZ ;  /* 0xfffffffd05087810 */ /* 0x000fe40007ffe0ff */
[----:B------:R-:W-:Y:S02]  /*42f0*/  IADD3 R11, PT, PT, R11, -0x1, RZ ;  /* 0xffffffff0b0b7810 */ /* 0x000fe40007ffe0ff */
[----:B------:R-:W-:Y:S02]  /*4300*/  IADD3 R9, PT, PT, R9, -0x1, RZ ;  /* 0xffffffff09097810 */ /* 0x000fe40007ffe0ff */
[----:B------:R-:W-:Y:S02]  /*4310*/  ISETP.GE.U32.AND P0, PT, R8, 0xf, PT ;  /* 0x0000000f0800780c */ /* 0x000fe40003f06070 */
[----:B------:R-:W-:Y:S02]  /*4320*/  ISETP.GE.U32.AND P1, PT, R11, 0x3, PT ;  /* 0x000000030b00780c */ /* 0x000fe40003f26070 */
[----:B------:R-:W-:-:S02]  /*4330*/  ISETP.GE.U32.AND P2, PT, R9, 0x7, PT ;  /* 0x000000070900780c */ /* 0x000fc40003f46070 */
[----:B------:R-:W-:Y:S02]  /*4340*/  IADD3 R5, PT, PT, R5, -0x2, RZ ;  /* 0xfffffffe05057810 */ /* 0x000fe40007ffe0ff */
[----:B0-----:R-:W-:-:S09]  /*4350*/  LOP3.LUT R6, R10, 0x3, RZ, 0xc0, !PT ;  /* 0x000000030a067812 */ /* 0x001fd200078ec0ff */
.L_x_90:
[----:B0-----:R-:W0:Y:S01]  /*4360*/  LDCU UR5, c[0x0][0x3b0] ;  /* 0x00007600ff0577ac */ /* 0x001e220008000800 */
[----:B-1----:R-:W1:Y:S01]  /*4370*/  LDCU.64 UR8, c[0x0][0x3c0] ;  /* 0x00007800ff0877ac */ /* 0x002e620008000a00 */
[----:B--2---:R-:W2:Y:S01]  /*4380*/  LDCU UR4, c[0x0][0x3b8] ;  /* 0x00007700ff0477ac */ /* 0x004ea20008000800 */
[----:B0--3-5:R-:W-:-:S03]  /*4390*/  IMAD.WIDE R8, R0, UR5, RZ ;  /* 0x0000000500087c25 */ /* 0x029fc6000f8e02ff */
[----:B-1----:R-:W-:Y:S01]  /*43a0*/  LEA R12, P3, R8, UR8, 0x2 ;  /* 0x00000008080c7c11 */ /* 0x002fe2000f8610ff */
[----:B--2---:R-:W-:-:S03]  /*43b0*/  UIADD3 UR4, UPT, UPT, UR4, 0x2, URZ ;  /* 0x0000000204047890 */ /* 0x004fc6000fffe0ff */
[----:B------:R-:W-:Y:S02]  /*43c0*/  LEA.HI.X R13, R8, UR9, R9, 0x2, P3 ;  /* 0x00000009080d7c11 */ /* 0x000fe400098f1409 */
[----:B------:R-:W-:Y:S01]  /*43d0*/  IADD3 R8, P3, PT, R12, UR13, RZ ;  /* 0x0000000d0c087c10 */ /* 0x000fe2000ff7e0ff */
[----:B------:R-:W-:-:S03]  /*43e0*/  UISETP.GE.AND UP0, UPT, UR4, UR5, UPT ;  /* 0x000000050400728c */ /* 0x000fc6000bf06270 */
[----:B------:R-:W-:-:S05]  /*43f0*/  IADD3.X R9, PT, PT, R13, UR15, RZ, P3, !PT ;  /* 0x0000000f0d097c10 */ /* 0x000fca0009ffe4ff */
[----:B-----5:R0:W-:Y:S04]  /*4400*/  STG.E desc[UR10][R8.64], R2 ;  /* 0x0000000208007986 */ /* 0x0201e8000c10190a */
[----:B------:R0:W-:Y:S01]  /*4410*/  STG.E desc[UR10][R8.64+0x4], R3 ;  /* 0x0000040308007986 */ /* 0x0001e2000c10190a */
[----:B------:R-:W-:Y:S05]  /*4420*/  BRA.U UP0, `(.L_x_85) ;  /* 0x00000011003c7547 */ /* 0x000fea000b800000 */
[----:B------:R-:W1:Y:S08]  /*4430*/  LDC.64 R14, c[0x0][0x390] ;  /* 0x0000e400ff0e7b82 */ /* 0x000e700000000a00 */
[----:B------:R-:W2:Y:S08]  /*4440*/  LDC.64 R16, c[0x0][0x398] ;  /* 0x0000e600ff107b82 */ /* 0x000eb00000000a00 */
[----:B------:R-:W3:Y:S08]  /*4450*/  LDC.64 R22, c[0x0][0x3a0] ;  /* 0x0000e800ff167b82 */ /* 0x000ef00000000a00 */
[----:B------:R-:W4:Y:S01]  /*4460*/  LDC.64 R24, c[0x0][0x3a8] ;  /* 0x0000ea00ff187b82 */ /* 0x000f220000000a00 */
[----:B-1----:R-:W-:-:S05]  /*4470*/  IMAD.WIDE R14, R0, 0x4, R14 ;  /* 0x00000004000e7825 */ /* 0x002fca00078e020e */
[----:B------:R1:W5:Y:S01]  /*4480*/  LDG.E.CONSTANT R7, desc[UR10][R14.64] ;  /* 0x0000000a0e077981 */ /* 0x000362000c1e9900 */
[----:B--2---:R-:W-:-:S05]  /*4490*/  IMAD.WIDE R16, R0, 0x4, R16 ;  /* 0x0000000400107825 */ /* 0x004fca00078e0210 */
[----:B0-----:R1:W5:Y:S01]  /*44a0*/  LDG.E.CONSTANT R8, desc[UR10][R16.64] ;  /* 0x0000000a10087981 */ /* 0x001362000c1e9900 */
[----:B---3--:R-:W-:-:S05]  /*44b0*/  IMAD.WIDE R22, R0, 0x4, R22 ;  /* 0x0000000400167825 */ /* 0x008fca00078e0216 */
[----:B------:R1:W5:Y:S01]  /*44c0*/  LDG.E.CONSTANT R9, desc[UR10][R22.64] ;  /* 0x0000000a16097981 */ /* 0x000362000c1e9900 */
[----:B----4-:R-:W-:-:S05]  /*44d0*/  IMAD.WIDE R24, R0, 0x4, R24 ;  /* 0x0000000400187825 */ /* 0x010fca00078e0218 */
[----:B------:R1:W5:Y:S01]  /*44e0*/  LDG.E.CONSTANT R10, desc[UR10][R24.64] ;  /* 0x0000000a180a7981 */ /* 0x000362000c1e9900 */
[----:B------:R-:W-:Y:S02]  /*44f0*/  MOV R21, UR4 ;  /* 0x0000000400157c02 */ /* 0x000fe40008000f00 */
[----:B------:R-:W-:Y:S02]  /*4500*/  LOP3.LUT P4, RZ, R5, 0xf, RZ, 0xc0, !PT ;  /* 0x0000000f05ff7812 */ /* 0x000fe4000788c0ff */
[-C--:B------:R-:W-:Y:S02]  /*4510*/  MOV R19, R3.reuse ;  /* 0x0000000300137202 */ /* 0x080fe40000000f00 */
[-C--:B------:R-:W-:Y:S02]  /*4520*/  MOV R11, R2.reuse ;  /* 0x00000002000b7202 */ /* 0x080fe40000000f00 */
[----:B------:R-:W-:Y:S02]  /*4530*/  MOV R18, R3 ;  /* 0x0000000300127202 */ /* 0x000fe40000000f00 */
[----:B------:R-:W-:Y:S01]  /*4540*/  MOV R20, R2 ;  /* 0x0000000200147202 */ /* 0x000fe20000000f00 */
[----:B-1----:R-:W-:Y:S06]  /*4550*/  @!P0 BRA `(.L_x_86) ;  /* 0x0000000400f88947 */ /* 0x002fec0003800000 */
[----:B------:R-:W-:Y:S01]  /*4560*/  HFMA2 R22, -RZ, RZ, 0, 0 ;  /* 0x00000000ff167431 */ /* 0x000fe200000001ff */
[----:B------:R-:W-:Y:S02]  /*4570*/  MOV R21, UR4 ;  /* 0x0000000400157c02 */ /* 0x000fe40008000f00 */
[-C--:B------:R-:W-:Y:S02]  /*4580*/  MOV R19, R3.reuse ;  /* 0x0000000300137202 */ /* 0x080fe40000000f00 */
[-C--:B------:R-:W-:Y:S02]  /*4590*/  MOV R11, R2.reuse ;  /* 0x00000002000b7202 */ /* 0x080fe40000000f00 */
[----:B------:R-:W-:Y:S02]  /*45a0*/  MOV R18, R3 ;  /* 0x0000000300127202 */ /* 0x000fe40000000f00 */
[----:B------:R-:W-:-:S07]  /*45b0*/  MOV R20, R2 ;  /* 0x0000000200147202 */ /* 0x000fce0000000f00 */
.L_x_87:
[----:B------:R-:W0:Y:S02]  /*45c0*/  LDC.64 R14, c[0x0][0x380] ;  /* 0x0000e000ff0e7b82 */ /* 0x000e240000000a00 */
[----:B0-----:R-:W-:-:S05]  /*45d0*/  IMAD.WIDE R14, R21, 0x4, R14 ;  /* 0x00000004150e7825 */ /* 0x001fca00078e020e */
        /* <DEDUP_REMOVED lines=27> */
[----:B------:R-:W-:-:S04]  /*4790*/  IMAD.WIDE R16, R21, 0x4, R12 ;  /* 0x0000000415107825 */ /* 0x000fc800078e020c */
        /* <DEDUP_REMOVED lines=87> */
[----:B------:R1:W-:Y:S01]  /*4d10*/  STG.E desc[UR10][R16.64+0x3c], R19 ;  /* 0x00003c1310007986 */ /* 0x0003e2000c10190a */
[----:B------:R-:W-:-:S13]  /*4d20*/  ISETP.NE.AND P3, PT, R22, R27, PT ;  /* 0x0000001b1600720c */ /* 0x000fda0003f65270 */
[----:B-1----:R-:W-:Y:S05]  /*4d30*/  @P3 BRA `(.L_x_87) ;  /* 0xfffffff800203947 */ /* 0x002fea000383ffff */
.L_x_86:
[----:B------:R-:W-:Y:S05]  /*4d40*/  @!P4 BRA `(.L_x_85) ;  /* 0x0000000400f4c947 */ /* 0x000fea0003800000 */
[----:B------:R-:W-:Y:S01]  /*4d50*/  LOP3.LUT P3, RZ, R4, 0x7, RZ, 0xc0, !PT ;  /* 0x0000000704ff7812 */ /* 0x000fe2000786c0ff */
[----:B------:R-:W-:-:S12]  /*4d60*/  @!P2 BRA `(.L_x_88) ;  /* 0x0000000000f0a947 */ /* 0x000fd80003800000 */
[----:B------:R-:W0:Y:S02]  /*4d70*/  LDC.64 R14, c[0x0][0x380] ;  /* 0x0000e000ff0e7b82 */ /* 0x000e240000000a00 */
[----:B0-----:R-:W-:-:S05]  /*4d80*/  IMAD.WIDE R14, R21, 0x4, R14 ;  /* 0x00000004150e7825 */ /* 0x001fca00078e020e */
[----:B------:R-:W2:Y:S04]  /*4d90*/  LDG.E.CONSTANT R23, desc[UR10][R14.64] ;  /* 0x0000000a0e177981 */ /* 0x000ea8000c1e9900 */
[----:B------:R-:W3:Y:S04]  /*4da0*/  LDG.E.CONSTANT R28, desc[UR10][R14.64+0x4] ;  /* 0x0000040a0e1c7981 */ /* 0x000ee8000c1e9900 */
[----:B------:R-:W4:Y:S04]  /*4db0*/  LDG.E.CONSTANT R26, desc[UR10][R14.64+0x8] ;  /* 0x0000080a0e1a7981 */ /* 0x000f28000c1e9900 */
[----:B------:R-:W4:Y:S04]  /*4dc0*/  LDG.E.CONSTANT R22, desc[UR10][R14.64+0xc] ;  /* 0x00000c0a0e167981 */ /* 0x000f28000c1e9900 */
[----:B------:R-:W4:Y:S01]  /*4dd0*/  LDG.E.CONSTANT R24, desc[UR10][R14.64+0x14] ;  /* 0x0000140a0e187981 */ /* 0x000f22000c1e9900 */
[----:B--2--5:R-:W-:-:S04]  /*4de0*/  FMUL R17, R7, R23 ;  /* 0x0000001707117220 */ /* 0x024fc80000400000 */
[----:B------:R-:W-:Y:S01]  /*4df0*/  FFMA R16, R8, R18, R17 ;  /* 0x0000001208107223 */ /* 0x000fe20000000011 */
[----:B---3--:R-:W-:-:S03]  /*4e00*/  FMUL R25, R7, R28 ;  /* 0x0000001c07197220 */ /* 0x008fc60000400000 */
[----:B------:R-:W-:Y:S02]  /*4e10*/  FFMA R17, R7, R20, R16 ;  /* 0x0000001407117223 */ /* 0x000fe40000000010 */
[----:B------:R-:W2:Y:S01]  /*4e20*/  LDG.E.CONSTANT R16, desc[UR10][R14.64+0x10] ;  /* 0x0000100a0e107981 */ /* 0x000ea2000c1e9900 */
[----:B------:R-:W-:-:S04]  /*4e30*/  FFMA R20, R8, R23, R25 ;  /* 0x0000001708147223 */ /* 0x000fc80000000019 */
[C---:B------:R-:W-:Y:S02]  /*4e40*/  FFMA R25, R7.reuse, R18, R20 ;  /* 0x0000001207197223 */ /* 0x040fe40000000014 */
[----:B------:R-:W3:Y:S04]  /*4e50*/  LDG.E.CONSTANT R20, desc[UR10][R14.64+0x18] ;  /* 0x0000180a0e147981 */ /* 0x000ee8000c1e9900 */
[----:B------:R0:W3:Y:S01]  /*4e60*/  LDG.E.CONSTANT R18, desc[UR10][R14.64+0x1c] ;  /* 0x00001c0a0e127981 */ /* 0x0000e2000c1e9900 */
[----:B------:R-:W-:Y:S01]  /*4e70*/  FFMA R17, R10, R11, R17 ;  /* 0x0000000b0a117223 */ /* 0x000fe20000000011 */
[C---:B----4-:R-:W-:Y:S01]  /*4e80*/  FMUL R11, R7.reuse, R26 ;  /* 0x0000001a070b7220 */ /* 0x050fe20000400000 */
[----:B------:R-:W-:-:S03]  /*4e90*/  FMUL R27, R7, R22 ;  /* 0x00000016071b7220 */ /* 0x000fc60000400000 */
[----:B------:R-:W-:Y:S01]  /*4ea0*/  FFMA R11, R8, R28, R11 ;  /* 0x0000001c080b7223 */ /* 0x000fe2000000000b */
[-C--:B------:R-:W-:Y:S01]  /*4eb0*/  FFMA R17, R9, R19.reuse, R17 ;  /* 0x0000001309117223 */ /* 0x080fe20000000011 */
[----:B------:R-:W-:Y:S02]  /*4ec0*/  FFMA R25, R10, R19, R25 ;  /* 0x000000130a197223 */ /* 0x000fe40000000019 */
[----:B------:R-:W-:Y:S01]  /*4ed0*/  FFMA R19, R7, R23, R11 ;  /* 0x0000001707137223 */ /* 0x000fe2000000000b */
[----:B------:R-:W-:-:S04]  /*4ee0*/  FFMA R11, R8, R26, R27 ;  /* 0x0000001a080b7223 */ /* 0x000fc8000000001b */
[C---:B------:R-:W-:Y:S01]  /*4ef0*/  FFMA R11, R7.reuse, R28, R11 ;  /* 0x0000001c070b7223 */ /* 0x040fe2000000000b */
[----:B0-----:R-:W-:Y:S01]  /*4f00*/  FFMA R14, R10, R17, R19 ;  /* 0x000000110a0e7223 */ /* 0x001fe20000000013 */
[----:B--2---:R-:W-:-:S04]  /*4f10*/  FMUL R23, R7, R16 ;  /* 0x0000001007177220 */ /* 0x004fc80000400000 */
[C---:B------:R-:W-:Y:S01]  /*4f20*/  FFMA R28, R8.reuse, R22, R23 ;  /* 0x00000016081c7223 */ /* 0x040fe20000000017 */
[----:B------:R-:W-:Y:S01]  /*4f30*/  FFMA R23, R9, R17, R25 ;  /* 0x0000001109177223 */ /* 0x000fe20000000019 */
[C---:B------:R-:W-:Y:S02]  /*4f40*/  FMUL R25, R7.reuse, R24 ;  /* 0x0000001807197220 */ /* 0x040fe40000400000 */
[----:B------:R-:W-:Y:S02]  /*4f50*/  FFMA R15, R7, R26, R28 ;  /* 0x0000001a070f7223 */ /* 0x000fe4000000001c */
[----:B------:R-:W-:Y:S01]  /*4f60*/  FFMA R26, R8, R16, R25 ;  /* 0x00000010081a7223 */ /* 0x000fe20000000019 */
[-C--:B------:R-:W-:Y:S01]  /*4f70*/  FFMA R25, R9, R23.reuse, R14 ;  /* 0x0000001709197223 */ /* 0x080fe2000000000e */
[C---:B---3--:R-:W-:Y:S01]  /*4f80*/  FMUL R19, R7.reuse, R20 ;  /* 0x0000001407137220 */ /* 0x048fe20000400000 */
[----:B------:R-:W-:Y:S01]  /*4f90*/  FFMA R14, R10, R23, R11 ;  /* 0x000000170a0e7223 */ /* 0x000fe2000000000b */
[----:B------:R-:W-:-:S02]  /*4fa0*/  FFMA R11, R7, R22, R26 ;  /* 0x00000016070b7223 */ /* 0x000fc4000000001a */
[----:B------:R-:W-:Y:S01]  /*4fb0*/  FFMA R22, R8, R24, R19 ;  /* 0x0000001808167223 */ /* 0x000fe20000000013 */
[-C--:B------:R-:W-:Y:S01]  /*4fc0*/  FFMA R27, R9, R25.reuse, R14 ;  /* 0x00000019091b7223 */ /* 0x080fe2000000000e */
[C---:B------:R-:W-:Y:S01]  /*4fd0*/  FMUL R19, R7.reuse, R18 ;  /* 0x0000001207137220 */ /* 0x040fe20000400000 */
[----:B------:R-:W-:Y:S01]  /*4fe0*/  FFMA R14, R10, R25, R15 ;  /* 0x000000190a0e7223 */ /* 0x000fe2000000000f */
[----:B------:R-:W-:Y:S02]  /*4ff0*/  FFMA R22, R7, R16, R22 ;  /* 0x0000001007167223 */ /* 0x000fe40000000016 */
[----:B------:R-:W-:Y:S01]  /*5000*/  FFMA R16, R8, R20, R19 ;  /* 0x0000001408107223 */ /* 0x000fe20000000013 */
[-C--:B------:R-:W-:Y:S01]  /*5010*/  FFMA R29, R9, R27.reuse, R14 ;  /* 0x0000001b091d7223 */ /* 0x080fe2000000000e */
[C---:B------:R-:W-:Y:S02]  /*5020*/  FFMA R14, R10.reuse, R27, R11 ;  /* 0x0000001b0a0e7223 */ /* 0x040fe4000000000b */
[----:B------:R-:W-:Y:S01]  /*5030*/  FFMA R19, R7, R24, R16 ;  /* 0x0000001807137223 */ /* 0x000fe20000000010 */
[-C--:B------:R-:W-:Y:S01]  /*5040*/  FFMA R11, R10, R29.reuse, R22 ;  /* 0x0000001d0a0b7223 */ /* 0x080fe20000000016 */
[----:B------:R-:W-:-:S04]  /*5050*/  FFMA R16, R9, R29, R14 ;  /* 0x0000001d09107223 */ /* 0x000fc8000000000e */
[-C--:B------:R-:W-:Y:S01]  /*5060*/  FFMA R11, R9, R16.reuse, R11 ;  /* 0x00000010090b7223 */ /* 0x080fe2000000000b */
[----:B------:R-:W-:Y:S01]  /*5070*/  FFMA R22, R10, R16, R19 ;  /* 0x000000100a167223 */ /* 0x000fe20000000013 */
[----:B------:R-:W-:-:S04]  /*5080*/  IMAD.WIDE R14, R21, 0x4, R12 ;  /* 0x00000004150e7825 */ /* 0x000fc800078e020c */
        /* <DEDUP_REMOVED lines=10> */
.L_x_88:
[----:B------:R-:W-:Y:S05]  /*5130*/  @!P3 BRA `(.L_x_85) ;  /* 0x0000000000f8b947 */ /* 0x000fea0003800000 */
[----:B------:R-:W-:Y:S01]  /*5140*/  ISETP.NE.AND P3, PT, R6, RZ, PT ;  /* 0x000000ff0600720c */ /* 0x000fe20003f65270 */
[----:B------:R-:W-:-:S12]  /*5150*/  @!P1 BRA `(.L_x_89) ;  /* 0x0000000000809947 */ /* 0x000fd80003800000 */
[----:B0-----:R-:W0:Y:S02]  /*5160*/  LDC.64 R14, c[0x0][0x380] ;  /* 0x0000e000ff0e7b82 */ /* 0x001e240000000a00 */
        /* <DEDUP_REMOVED lines=31> */
.L_x_89:
[----:B------:R-:W-:Y:S05]  /*5360*/  @!P3 BRA `(.L_x_85) ;  /* 0x00000000006cb947 */ /* 0x000fea0003800000 */
[----:B01----:R-:W0:Y:S02]  /*5370*/  LDC.64 R14, c[0x0][0x380] ;  /* 0x0000e000ff0e7b82 */ /* 0x003e240000000a00 */
        /* <DEDUP_REMOVED lines=26> */
.L_x_85:
[----:B------:R-:W4:Y:S01]  /*5520*/  LDCU UR4, c[0x0][0x3b4] ;  /* 0x00007680ff0477ac */ /* 0x000f220008000800 */
[----:B------:R-:W-:-:S04]  /*5530*/  IADD3 R0, PT, PT, R0, UR6, RZ ;  /* 0x0000000600007c10 */ /* 0x000fc8000fffe0ff */
[----:B----4-:R-:W-:-:S13]  /*5540*/  ISETP.GE.AND P3, PT, R0, UR4, PT ;  /* 0x0000000400007c0c */ /* 0x010fda000bf66270 */
[----:B------:R-:W-:Y:S05]  /*5550*/  @!P3 BRA `(.L_x_90) ;  /* 0xffffffec0080b947 */ /* 0x000fea000383ffff */
[----:B------:R-:W-:Y:S05]  /*5560*/  EXIT ;  /* 0x000000000000794d */ /* 0x000fea0003800000 */
.L_x_55:
[----:B------:R-:W-:-:S09]  /*5570*/  UISETP.GT.AND UP0, UPT, UR4, URZ, UPT ;  /* 0x000000ff0400728c */ /* 0x000fd2000bf04270 */
[----:B------:R-:W-:Y:S05]  /*5580*/  BRA.U UP0, `(.L_x_91) ;  /* 0x0000000100287547 */ /* 0x000fea000b800000 */
[----:B------:R0:W5:Y:S01]  /*5590*/  LDG.E.CONSTANT R7, desc[UR10][R6.64] ;  /* 0x0000000a06077981 */ /* 0x000162000c1e9900 */
[----:B------:R-:W1:Y:S02]  /*55a0*/  LDCU.64 UR8, c[0x0][0x3c0] ;  /* 0x00007800ff0877ac */ /* 0x000e640008000a00 */
.L_x_92:
[----:B------:R-:W-:Y:S01]  /*55b0*/  IMAD.WIDE R8, R5, R0, UR4 ;  /* 0x0000000405087e25 */ /* 0x000fe2000f8e0200 */
[----:B------:R-:W-:Y:S02]  /*55c0*/  IADD3 R0, PT, PT, R0, UR6, RZ ;  /* 0x0000000600007c10 */ /* 0x000fe4000fffe0ff */
[----:B-12---:R-:W-:-:S04]  /*55d0*/  LEA R2, P0, R8, UR8, 0x2 ;  /* 0x0000000808027c11 */ /* 0x006fc8000f8010ff */
[----:B------:R-:W-:Y:S02]  /*55e0*/  LEA.HI.X R3, R8, UR9, R9, 0x2, P0 ;  /* 0x0000000908037c11 */ /* 0x000fe400080f1409 */
[----:B------:R-:W-:-:S03]  /*55f0*/  ISETP.GE.AND P0, PT, R0, UR14, PT ;  /* 0x0000000e00007c0c */ /* 0x000fc6000bf06270 */
[----:B-----5:R2:W-:Y:S10]  /*5600*/  STG.E desc[UR10][R2.64], R7 ;  /* 0x0000000702007986 */ /* 0x0205f4000c10190a */
[----:B------:R-:W-:Y:S05]  /*5610*/  @!P0 BRA `(.L_x_92) ;  /* 0xfffffffc00e48947 */ /* 0x000fea000383ffff */
[----:B------:R-:W-:Y:S05]  /*5620*/  EXIT ;  /* 0x000000000000794d */ /* 0x000fea0003800000 */
.L_x_91:
[----:B------:R0:W5:Y:S01]  /*5630*/  LDG.E.CONSTANT R9, desc[UR10][R6.64] ;  /* 0x0000000a06097981 */ /* 0x000162000c1e9900 */
[----:B------:R-:W-:Y:S01]  /*5640*/  ULOP3.LUT UR7, UR4, 0xf, URZ, 0xc0, !UPT ;  /* 0x0000000f04077892 */ /* 0x000fe2000f8ec0ff */
[----:B------:R-:W-:Y:S01]  /*5650*/  BSSY.RECONVERGENT B0, `(.L_x_93) ;  /* 0x0000052000007945 */ /* 0x000fe20003800200 */
[----:B------:R-:W-:Y:S02]  /*5660*/  ULOP3.LUT UR9, UR4, 0x7, URZ, 0xc0, !UPT ;  /* 0x0000000704097892 */ /* 0x000fe4000f8ec0ff */
[----:B------:R-:W-:Y:S02]  /*5670*/  UIADD3 UR5, UPT, UPT, UR4, -0x1, URZ ;  /* 0xffffffff04057890 */ /* 0x000fe4000fffe0ff */
[----:B------:R-:W-:Y:S02]  /*5680*/  UIADD3 UR8, UPT, UPT, UR7, -0x1, URZ ;  /* 0xffffffff07087890 */ /* 0x000fe4000fffe0ff */
[----:B------:R-:W-:Y:S02]  /*5690*/  UIADD3 UR12, UPT, UPT, UR9, -0x1, URZ ;  /* 0xffffffff090c7890 */ /* 0x000fe4000fffe0ff */
[----:B------:R-:W-:-:S02]  /*56a0*/  ULOP3.LUT UR14, UR4, 0x7ffffff0, URZ, 0xc0, !UPT ;  /* 0x7ffffff0040e7892 */ /* 0x000fc4000f8ec0ff */
[----:B------:R-:W-:Y:S02]  /*56b0*/  ULOP3.LUT UR4, UR4, 0x3, URZ, 0xc0, !UPT ;  /* 0x0000000304047892 */ /* 0x000fe4000f8ec0ff */
[----:B------:R-:W-:Y:S02]  /*56c0*/  UISETP.GE.U32.AND UP2, UPT, UR5, 0xf, UPT ;  /* 0x0000000f0500788c */ /* 0x000fe4000bf46070 */
[----:B------:R-:W-:Y:S02]  /*56d0*/  UISETP.GE.U32.AND UP1, UPT, UR8, 0x7, UPT ;  /* 0x000000070800788c */ /* 0x000fe4000bf26070 */
[----:B0-----:R-:W-:-:S11]  /*56e0*/  UISETP.GE.U32.AND UP0, UPT, UR12, 0x3, UPT ;  /* 0x000000030c00788c */ /* 0x001fd6000bf06070 */
.L_x_99:
[----:B------:R-:W0:Y:S01]  /*56f0*/  LDCU UR5, c[0x0][0x3b0] ;  /* 0x00007600ff0577ac */ /* 0x000e220008000800 */
[----:B------:R-:W-:Y:S01]  /*5700*/  HFMA2 R7, -RZ, RZ, 0, 0 ;  /* 0x00000000ff077431 */ /* 0x000fe200000001ff */
[----:B------:R-:W1:Y:S01]  /*5710*/  LDCU.64 UR16, c[0x0][0x3c0] ;  /* 0x00007800ff1077ac */ /* 0x000e620008000a00 */
[----:B0-----:R-:W-:-:S03]  /*5720*/  IMAD.WIDE R2, R0, UR5, RZ ;  /* 0x0000000500027c25 */ /* 0x001fc6000f8e02ff */
[----:B-1----:R-:W-:-:S04]  /*5730*/  LEA R4, P0, R2, UR16, 0x2 ;  /* 0x0000001002047c11 */ /* 0x002fc8000f8010ff */
[----:B------:R-:W-:Y:S01]  /*5740*/  LEA.HI.X R5, R2, UR17, R3, 0x2, P0 ;  /* 0x0000001102057c11 */ /* 0x000fe200080f1403 */
[----:B------:R-:W-:Y:S08]  /*5750*/  BRA.U !UP2, `(.L_x_94) ;  /* 0x000000010a5c7547 */ /* 0x000ff0000b800000 */
[----:B------:R-:W-:Y:S02]  /*5760*/  MOV R7, RZ ;  /* 0x000000ff00077202 */ /* 0x000fe40000000f00 */
[----:B------:R-:W-:-:S07]  /*5770*/  MOV R11, 0x7fffffff ;  /* 0x7fffffff000b7802 */ /* 0x000fce0000000f00 */
.L_x_95:
[C---:B0-----:R-:W-:Y:S01]  /*5780*/  IMAD.WIDE.U32 R2, R7.reuse, 0x4, R4 ;  /* 0x0000000407027825 */ /* 0x041fe200078e0004 */
[----:B------:R-:W-:-:S04]  /*5790*/  IADD3 R7, PT, PT, R7, 0x10, RZ ;  /* 0x0000001007077810 */ /* 0x000fc80007ffe0ff */
[----:B------:R0:W-:Y:S01]  /*57a0*/  STG.E desc[UR10][R2.64], R11 ;  /* 0x0000000b02007986 */ /* 0x0001e2000c10190a */
[----:B------:R-:W-:-:S03]  /*57b0*/  ISETP.NE.AND P0, PT, R7, UR14, PT ;  /* 0x0000000e07007c0c */ /* 0x000fc6000bf05270 */
        /* <DEDUP_REMOVED lines=16> */
[----:B------:R-:W-:-:S07]  /*58c0*/  MOV R7, UR14 ;  /* 0x0000000e00077c02 */ /* 0x000fce0008000f00 */
.L_x_94:
[----:B------:R-:W-:-:S09]  /*58d0*/  UISETP.NE.AND UP3, UPT, UR7, URZ, UPT ;  /* 0x000000ff0700728c */ /* 0x000fd2000bf65270 */
[----:B------:R-:W-:Y:S05]  /*58e0*/  BRA.U !UP3, `(.L_x_96) ;  /* 0x000000010b847547 */ /* 0x000fea000b800000 */
[----:B------:R-:W-:Y:S01]  /*58f0*/  UISETP.NE.AND UP3, UPT, UR9, URZ, UPT ;  /* 0x000000ff0900728c */ /* 0x000fe2000bf65270 */
[----:B------:R-:W-:Y:S10]  /*5900*/  BRA.U !UP1, `(.L_x_97) ;  /* 0x00000001092c7547 */ /* 0x000ff4000b800000 */
        /* <DEDUP_REMOVED lines=11> */
.L_x_97:
[----:B------:R-:W-:Y:S05]  /*59c0*/  BRA.U !UP3, `(.L_x_96) ;  /* 0x000000010b4c7547 */ /* 0x000fea000b800000 */
[----:B------:R-:W-:Y:S01]  /*59d0*/  UISETP.NE.AND UP3, UPT, UR4, URZ, UPT ;  /* 0x000000ff0400728c */ /* 0x000fe2000bf65270 */
[----:B------:R-:W-:Y:S10]  /*59e0*/  BRA.U !UP0, `(.L_x_98) ;  /* 0x00000001081c7547 */ /* 0x000ff4000b800000 */
[----:B01----:R-:W-:Y:S01]  /*59f0*/  MOV R11, 0x7fffffff ;  /* 0x7fffffff000b7802 */ /* 0x003fe20000000f00 */
[C---:B------:R-:W-:Y:S01]  /*5a00*/  IMAD.WIDE.U32 R2, R7.reuse, 0x4, R4 ;  /* 0x0000000407027825 */ /* 0x040fe200078e0004 */
[----:B------:R-:W-:-:S04]  /*5a10*/  IADD3 R7, PT, PT, R7, 0x4, RZ ;  /* 0x0000000407077810 */ /* 0x000fc80007ffe0ff */
[----:B------:R2:W-:Y:S04]  /*5a20*/  STG.E desc[UR10][R2.64], R11 ;  /* 0x0000000b02007986 */ /* 0x0005e8000c10190a */
[----:B------:R2:W-:Y:S04]  /*5a30*/  STG.E desc[UR10][R2.64+0x4], R11 ;  /* 0x0000040b02007986 */ /* 0x0005e8000c10190a */
[----:B------:R2:W-:Y:S04]  /*5a40*/  STG.E desc[UR10][R2.64+0x8], R11 ;  /* 0x0000080b02007986 */ /* 0x0005e8000c10190a */
[----:B------:R2:W-:Y:S02]  /*5a50*/  STG.E desc[UR10][R2.64+0xc], R11 ;  /* 0x00000c0b02007986 */ /* 0x0005e4000c10190a */
.L_x_98:
        /* <DEDUP_REMOVED lines=10> */
.L_x_96:
[----:B------:R-:W0:Y:S02]  /*5b00*/  LDCU UR5, c[0x0][0x3b4] ;  /* 0x00007680ff0577ac */ /* 0x000e240008000800 */
[----:B01234-:R-:W-:Y:S02]  /*5b10*/  IADD3 R2, P0, PT, R4, UR13, RZ ;  /* 0x0000000d04027c10 */ /* 0x01ffe4000ff1e0ff */
[----:B------:R-:W-:Y:S02]  /*5b20*/  IADD3 R0, PT, PT, R0, UR6, RZ ;  /* 0x0000000600007c10 */ /* 0x000fe4000fffe0ff */
[----:B------:R-:W-:-:S05]  /*5b30*/  IADD3.X R3, PT, PT, R5, UR15, RZ, P0, !PT ;  /* 0x0000000f05037c10 */ /* 0x000fca00087fe4ff */
[----:B-----5:R0:W-:Y:S01]  /*5b40*/  STG.E desc[UR10][R2.64], R9 ;  /* 0x0000000902007986 */ /* 0x0201e2000c10190a */
[----:B------:R-:W-:-:S13]  /*5b50*/  ISETP.GE.AND P0, PT, R0, UR5, PT ;  /* 0x0000000500007c0c */ /* 0x000fda000bf06270 */
[----:B0-----:R-:W-:Y:S05]  /*5b60*/  @!P0 BRA `(.L_x_99) ;  /* 0xfffffff800e08947 */ /* 0x001fea000383ffff */
[----:B------:R-:W-:Y:S05]  /*5b70*/  BSYNC.RECONVERGENT B0 ;  /* 0x0000000000007941 */ /* 0x000fea0003800200 */
.L_x_93:
[----:B------:R-:W-:Y:S05]  /*5b80*/  EXIT ;  /* 0x000000000000794d */ /* 0x000fea0003800000 */
.L_x_54:
[C---:B------:R-:W-:Y:S01]  /*5b90*/  LOP3.LUT R8, R5.reuse, 0x7, RZ, 0xc0, !PT ;  /* 0x0000000705087812 */ /* 0x040fe200078ec0ff */
[----:B------:R-:W0:Y:S01]  /*5ba0*/  LDCU.64 UR4, c[0x0][0x3c0] ;  /* 0x00007800ff0477ac */ /* 0x000e220008000a00 */
[----:B------:R-:W-:Y:S02]  /*5bb0*/  LOP3.LUT R10, R5, 0x3, RZ, 0xc0, !PT ;  /* 0x00000003050a7812 */ /* 0x000fe400078ec0ff */
[----:B------:R-:W-:-:S04]  /*5bc0*/  IADD3 R2, PT, PT, R8, -0x1, RZ ;  /* 0xffffffff08027810 */ /* 0x000fc80007ffe0ff */
[----:B------:R-:W-:Y:S02]  /*5bd0*/  ISETP.GE.U32.AND P0, PT, R2, 0x3, PT ;  /* 0x000000030200780c */ /* 0x000fe40003f06070 */
[----:B------:R-:W-:-:S11]  /*5be0*/  LOP3.LUT R2, R5, 0x7ffffff8, RZ, 0xc0, !PT ;  /* 0x7ffffff805027812 */ /* 0x000fd600078ec0ff */
.L_x_105:
[----:B-1--4-:R-:W1:Y:S01]  /*5bf0*/  LDC R3, c[0x0][0x3b0] ;  /* 0x0000ec00ff037b82 */ /* 0x012e620000000800 */
[----:B------:R-:W-:Y:S01]  /*5c00*/  HFMA2 R6, -RZ, RZ, 0, 0 ;  /* 0x00000000ff067431 */ /* 0x000fe200000001ff */
[----:B-1----:R-:W-:-:S13]  /*5c10*/  ISETP.GE.U32.AND P1, PT, R3, 0x8, PT ;  /* 0x000000080300780c */ /* 0x002fda0003f26070 */
[----:B--23--:R-:W-:Y:S05]  /*5c20*/  @!P1 BRA `(.L_x_100) ;  /* 0x00000000004c9947 */ /* 0x00cfea0003800000 */
[----:B------:R-:W-:-:S07]  /*5c30*/  MOV R7, RZ ;  /* 0x000000ff00077202 */ /* 0x000fce0000000f00 */
.L_x_101:
[----:B-1----:R-:W-:Y:S01]  /*5c40*/  HFMA2 R5, -RZ, RZ, 0, 0 ;  /* 0x00000000ff057431 */ /* 0x002fe200000001ff */
[----:B------:R-:W-:Y:S02]  /*5c50*/  MOV R4, R7 ;  /* 0x0000000700047202 */ /* 0x000fe40000000f00 */
[----:B------:R-:W-:Y:S02]  /*5c60*/  MOV R9, 0x7fffffff ;  /* 0x7fffffff00097802 */ /* 0x000fe40000000f00 */
[----:B------:R-:W-:Y:S01]  /*5c70*/  IADD3 R7, PT, PT, R7, 0x8, RZ ;  /* 0x0000000807077810 */ /* 0x000fe20007ffe0ff */
[----:B------:R-:W-:-:S03]  /*5c80*/  IMAD.WIDE R12, R0, R3, R4 ;  /* 0x00000003000c7225 */ /* 0x000fc600078e0204 */
[----:B0-----:R-:W-:-:S04]  /*5c90*/  LEA R4, P1, R12, UR4, 0x2 ;  /* 0x000000040c047c11 */ /* 0x001fc8000f8210ff */
[----:B------:R-:W-:Y:S02]  /*5ca0*/  LEA.HI.X R5, R12, UR5, R13, 0x2, P1 ;  /* 0x000000050c057c11 */ /* 0x000fe400088f140d */
        /* <DEDUP_REMOVED lines=11> */
.L_x_100:
[----:B------:R-:W-:-:S13]  /*5d60*/  ISETP.NE.AND P1, PT, R8, RZ, PT ;  /* 0x000000ff0800720c */ /* 0x000fda0003f25270 */
[----:B------:R-:W-:Y:S05]  /*5d70*/  @!P1 BRA `(.L_x_102) ;  /* 0x0000000000949947 */ /* 0x000fea0003800000 */
[----:B------:R-:W-:Y:S01]  /*5d80*/  ISETP.NE.AND P1, PT, R10, RZ, PT ;  /* 0x000000ff0a00720c */ /* 0x000fe20003f25270 */
[----:B------:R-:W-:-:S12]  /*5d90*/  @!P0 BRA `(.L_x_103) ;  /* 0x0000000000308947 */ /* 0x000fd80003800000 */
[----:B------:R-:W2:Y:S01]  /*5da0*/  LDCU.64 UR8, c[0x0][0x3c0] ;  /* 0x00007800ff0877ac */ /* 0x000ea20008000a00 */
[----:B-1----:R-:W-:Y:S01]  /*5db0*/  HFMA2 R5, -RZ, RZ, 0, 0 ;  /* 0x00000000ff057431 */ /* 0x002fe200000001ff */
[----:B------:R-:W-:Y:S02]  /*5dc0*/  MOV R4, R6 ;  /* 0x0000000600047202 */ /* 0x000fe40000000f00 */
[----:B------:R-:W-:Y:S02]  /*5dd0*/  MOV R7, 0x7fffffff ;  /* 0x7fffffff00077802 */ /* 0x000fe40000000f00 */
[----:B------:R-:W-:Y:S01]  /*5de0*/  IADD3 R6, PT, PT, R6, 0x4, RZ ;  /* 0x0000000406067810 */ /* 0x000fe20007ffe0ff */
[----:B------:R-:W-:-:S03]  /*5df0*/  IMAD.WIDE R12, R0, R3, R4 ;  /* 0x00000003000c7225 */ /* 0x000fc600078e0204 */
[----:B--2---:R-:W-:-:S04]  /*5e00*/  LEA R4, P2, R12, UR8, 0x2 ;  /* 0x000000080c047c11 */ /* 0x004fc8000f8410ff */
[----:B------:R-:W-:-:S05]  /*5e10*/  LEA.HI.X R5, R12, UR9, R13, 0x2, P2 ;  /* 0x000000090c057c11 */ /* 0x000fca00090f140d */
[----:B------:R2:W-:Y:S04]  /*5e20*/  STG.E desc[UR10][R4.64], R7 ;  /* 0x0000000704007986 */ /* 0x0005e8000c10190a */
[----:B------:R2:W-:Y:S04]  /*5e30*/  STG.E desc[UR10][R4.64+0x4], R7 ;  /* 0x0000040704007986 */ /* 0x0005e8000c10190a */
[----:B------:R2:W-:Y:S04]  /*5e40*/  STG.E desc[UR10][R4.64+0x8], R7 ;  /* 0x0000080704007986 */ /* 0x0005e8000c10190a */
[----:B------:R2:W-:Y:S02]  /*5e50*/  STG.E desc[UR10][R4.64+0xc], R7 ;  /* 0x00000c0704007986 */ /* 0x0005e4000c10190a */
.L_x_103:
[----:B------:R-:W-:Y:S05]  /*5e60*/  @!P1 BRA `(.L_x_102) ;  /* 0x0000000000589947 */ /* 0x000fea0003800000 */
[----:B------:R-:W-:Y:S02]  /*5e70*/  ISETP.NE.AND P1, PT, R10, 0x1, PT ;  /* 0x000000010a00780c */ /* 0x000fe40003f25270 */
[----:B------:R-:W-:-:S11]  /*5e80*/  LOP3.LUT P2, RZ, R3, 0x1, RZ, 0xc0, !PT ;  /* 0x0000000103ff7812 */ /* 0x000fd6000784c0ff */
[----:B------:R-:W-:Y:S05]  /*5e90*/  @!P1 BRA `(.L_x_104) ;  /* 0x0000000000289947 */ /* 0x000fea0003800000 */
[----:B------:R-:W3:Y:S01]  /*5ea0*/  LDCU.64 UR8, c[0x0][0x3c0] ;  /* 0x00007800ff0877ac */ /* 0x000ee20008000a00 */
[----:B-12---:R-:W-:Y:S01]  /*5eb0*/  HFMA2 R5, -RZ, RZ, 0, 0 ;  /* 0x00000000ff057431 */ /* 0x006fe200000001ff */
[----:B------:R-:W-:Y:S02]  /*5ec0*/  MOV R4, R6 ;  /* 0x0000000600047202 */ /* 0x000fe40000000f00 */
[----:B------:R-:W-:Y:S02]  /*5ed0*/  MOV R7, 0x7fffffff ;  /* 0x7fffffff00077802 */ /* 0x000fe40000000f00 */
[----:B------:R-:W-:Y:S01]  /*5ee0*/  IADD3 R6, PT, PT, R6, 0x2, RZ ;  /* 0x0000000206067810 */ /* 0x000fe20007ffe0ff */
[----:B------:R-:W-:-:S03]  /*5ef0*/  IMAD.WIDE R12, R0, R3, R4 ;  /* 0x00000003000c7225 */ /* 0x000fc600078e0204 */
[----:B---3--:R-:W-:-:S04]  /*5f00*/  LEA R4, P1, R12, UR8, 0x2 ;  /* 0x000000080c047c11 */ /* 0x008fc8000f8210ff */
[----:B------:R-:W-:-:S05]  /*5f10*/  LEA.HI.X R5, R12, UR9, R13, 0x2, P1 ;  /* 0x000000090c057c11 */ /* 0x000fca00088f140d */
[----:B------:R3:W-:Y:S04]  /*5f20*/  STG.E desc[UR10][R4.64], R7 ;  /* 0x0000000704007986 */ /* 0x0007e8000c10190a */
[----:B------:R3:W-:Y:S02]  /*5f30*/  STG.E desc[UR10][R4.64+0x4], R7 ;  /* 0x0000040704007986 */ /* 0x0007e4000c10190a */
.L_x_104:
[----:B------:R-:W-:Y:S05]  /*5f40*/  @!P2 BRA `(.L_x_102) ;  /* 0x000000000020a947 */ /* 0x000fea0003800000 */
[----:B------:R-:W4:Y:S01]  /*5f50*/  LDCU.64 UR8, c[0x0][0x3c0] ;  /* 0x00007800ff0877ac */ /* 0x000f220008000a00 */
[----:B-123--:R-:W-:Y:S01]  /*5f60*/  HFMA2 R5, -RZ, RZ, 0, 0 ;  /* 0x00000000ff057431 */ /* 0x00efe200000001ff */
[----:B------:R-:W-:-:S05]  /*5f70*/  MOV R4, R6 ;  /* 0x0000000600047202 */ /* 0x000fca0000000f00 */
[----:B------:R-:W-:Y:S01]  /*5f80*/  IMAD.WIDE R4, R0, R3, R4 ;  /* 0x0000000300047225 */ /* 0x000fe200078e0204 */
[----:B------:R-:W-:Y:S02]  /*5f90*/  MOV R3, 0x7fffffff ;  /* 0x7fffffff00037802 */ /* 0x000fe40000000f00 */
[----:B----4-:R-:W-:-:S04]  /*5fa0*/  LEA R6, P1, R4, UR8, 0x2 ;  /* 0x0000000804067c11 */ /* 0x010fc8000f8210ff */
[----:B------:R-:W-:-:S05]  /*5fb0*/  LEA.HI.X R7, R4, UR9, R5, 0x2, P1 ;  /* 0x0000000904077c11 */ /* 0x000fca00088f1405 */
[----:B------:R4:W-:Y:S04]  /*5fc0*/  STG.E desc[UR10][R6.64], R3 ;  /* 0x0000000306007986 */ /* 0x0009e8000c10190a */
.L_x_102:
[----:B------:R-:W5:Y:S01]  /*5fd0*/  LDCU UR7, c[0x0][0x3b4] ;  /* 0x00007680ff0777ac */ /* 0x000f620008000800 */
[----:B------:R-:W-:-:S04]  /*5fe0*/  IADD3 R0, PT, PT, R0, UR6, RZ ;  /* 0x0000000600007c10 */ /* 0x000fc8000fffe0ff */
[----:B-----5:R-:W-:-:S13]  /*5ff0*/  ISETP.GE.AND P1, PT, R0, UR7, PT ;  /* 0x0000000700007c0c */ /* 0x020fda000bf26270 */
[----:B------:R-:W-:Y:S05]  /*6000*/  @!P1 BRA `(.L_x_105) ;  /* 0xfffffff800f89947 */ /* 0x000fea000383ffff */
[----:B0-----:R-:W-:Y:S05]  /*6010*/  EXIT ;  /* 0x000000000000794d */ /* 0x001fea0003800000 */
.L_x_106:
        /* <DEDUP_REMOVED lines=14> */
.L_x_109:


//--------------------- .nv.shared.reserved.0     --------------------------
	.section	.nv.shared.reserved.0,"aw",@nobits
	.weak		__nv_reservedSMEM_offset_0_alias
	.size		__nv_reservedSMEM_offset_0_alias, 0, 64
	.other		__nv_reservedSMEM_offset_0_alias,@"STO_CUDA_RESERVED_SHARED STV_DEFAULT"
__nv_reservedSMEM_offset_0_alias:
	.zero		0
	.zero		64


//--------------------- .nv.constant0.highpass2_many_series_one_param_f32 --------------------------
	.section	.nv.constant0.highpass2_many_series_one_param_f32,"a",@progbits
	.sectionflags	@""
	.align	4
.nv.constant0.highpass2_many_series_one_param_f32:
	.zero		952


//--------------------- .nv.constant0.highpass2_batch_warp_scan_f32 --------------------------
	.section	.nv.constant0.highpass2_batch_warp_scan_f32,"a",@progbits
	.sectionflags	@""
	.align	4
.nv.constant0.highpass2_batch_warp_scan_f32:
	.zero		968


//--------------------- .nv.constant0.highpass2_batch_f32 --------------------------
	.section	.nv.constant0.highpass2_batch_f32,"a",@progbits
	.sectionflags	@""
	.align	4
.nv.constant0.highpass2_batch_f32:
	.zero		968


//--------------------- SYMBOLS --------------------------

	.type		.nv.reservedSmem.offset0,@object
	.size		.nv.reservedSmem.offset0,0x4
